	.target	sm_90a

	.elftype	@"ET_EXEC"


//--------------------- .note.nv.tkinfo           --------------------------
	.section	.note.nv.tkinfo,"",@"SHT_NOTE"
	.sectionflags	@"SHF_NOTE_NV_TKINFO"
	.tkinfo
        /*0018*/ 	.word	0x00000002
        /*0030*/ 	.string	""
        /*0030*/ 	.string	"ptxas"
        /*0030*/ 	.string	"Cuda compilation tools, release 13.0, V13.0.88"
        /*0030*/ 	.string	"Build cuda_13.0.r13.0/compiler.36424714_0"
        /*0030*/ 	.string	"-arch sm_90a -m 64 "



//--------------------- .note.nv.cuinfo           --------------------------
	.section	.note.nv.cuinfo,"",@"SHT_NOTE"
	.sectionflags	@"SHF_NOTE_NV_CUINFO"
        /*0018*/ 	.short	0x0002
        /*001a*/ 	.short	0x005a
        /*001c*/ 	.short	0x0082
	.zero		2


//--------------------- .nv.info                  --------------------------
	.section	.nv.info,"",@"SHT_CUDA_INFO"
	.align	4


	//----- nvinfo : EIATTR_REGCOUNT
	.align		4
        /*0000*/ 	.byte	0x04, 0x2f
        /*0002*/ 	.short	(.L_12 - .L_11)
	.align		4
.L_11:
        /*0004*/ 	.word	index@(_ZN7cutlass13device_kernelINS_4gemm6kernel13GemmUniversalIN4cute5tupleIJiiiiEEENS1_10collective13CollectiveMmaINS1_37MainloopSm90TmaGmmaWarpSpecializedFP8ILi22ENS5_IJNS4_1CILi1EEESB_SB_EEENS1_32KernelTmaWarpSpecializedPingpongEEENS5_IJNSA_ILi64EEENSA_ILi256EEENSA_ILi32EEEEEENS_12float_e5m2_tENS5_IJlSB_lEEESJ_SK_NS4_8TiledMMAINS4_8MMA_AtomIJNS4_4SM904GMMA31MMA_64x256x32_F32E5M2E5M2_SS_TNILNSO_7ScaleInE1ELSQ_1EEEEEENS4_6LayoutISC_NS5_IJNSA_ILi0EEESU_SU_EEEEENS5_IJNS4_10UnderscoreESX_SX_EEEEENS4_13SM90_TMA_LOADENS4_14ComposedLayoutINS4_7SwizzleILi1ELi4ELi3EEENS4_18smem_ptr_flag_bitsILi8EEENST_INS5_IJNSA_ILi8EEESH_EEENS5_IJSH_SB_EEEEEEEvNS4_8identityES10_S1A_vS1B_EENS_8epilogue10collective6detail29Sm90TmaWarpSpecializedAdapterINS1E_15DefaultEpilogueISJ_SK_SK_NS1D_6thread17LinearCombinationISJ_Li1EffLNS1I_9ScaleType4KindE0ELNS_15FloatRoundStyleE2ESJ_EENS1_15EpilogueDefaultEEEEEvvEEEEvNT_6ParamsE)
        /*0008*/ 	.word	0x000000a8


	//----- nvinfo : EIATTR_FRAME_SIZE
	.align		4
.L_12:
        /*000c*/ 	.byte	0x04, 0x11
        /*000e*/ 	.short	(.L_14 - .L_13)
	.align		4
.L_13:
        /*0010*/ 	.word	index@(_ZN7cutlass13device_kernelINS_4gemm6kernel13GemmUniversalIN4cute5tupleIJiiiiEEENS1_10collective13CollectiveMmaINS1_37MainloopSm90TmaGmmaWarpSpecializedFP8ILi22ENS5_IJNS4_1CILi1EEESB_SB_EEENS1_32KernelTmaWarpSpecializedPingpongEEENS5_IJNSA_ILi64EEENSA_ILi256EEENSA_ILi32EEEEEENS_12float_e5m2_tENS5_IJlSB_lEEESJ_SK_NS4_8TiledMMAINS4_8MMA_AtomIJNS4_4SM904GMMA31MMA_64x256x32_F32E5M2E5M2_SS_TNILNSO_7ScaleInE1ELSQ_1EEEEEENS4_6LayoutISC_NS5_IJNSA_ILi0EEESU_SU_EEEEENS5_IJNS4_10UnderscoreESX_SX_EEEEENS4_13SM90_TMA_LOADENS4_14ComposedLayoutINS4_7SwizzleILi1ELi4ELi3EEENS4_18smem_ptr_flag_bitsILi8EEENST_INS5_IJNSA_ILi8EEESH_EEENS5_IJSH_SB_EEEEEEEvNS4_8identityES10_S1A_vS1B_EENS_8epilogue10collective6detail29Sm90TmaWarpSpecializedAdapterINS1E_15DefaultEpilogueISJ_SK_SK_NS1D_6thread17LinearCombinationISJ_Li1EffLNS1I_9ScaleType4KindE0ELNS_15FloatRoundStyleE2ESJ_EENS1_15EpilogueDefaultEEEEEvvEEEEvNT_6ParamsE)
        /*0014*/ 	.word	0x00000110


	//----- nvinfo : EIATTR_MIN_STACK_SIZE
	.align		4
.L_14:
        /*0018*/ 	.byte	0x04, 0x12
        /*001a*/ 	.short	(.L_16 - .L_15)
	.align		4
.L_15:
        /*001c*/ 	.word	index@(_ZN7cutlass13device_kernelINS_4gemm6kernel13GemmUniversalIN4cute5tupleIJiiiiEEENS1_10collective13CollectiveMmaINS1_37MainloopSm90TmaGmmaWarpSpecializedFP8ILi22ENS5_IJNS4_1CILi1EEESB_SB_EEENS1_32KernelTmaWarpSpecializedPingpongEEENS5_IJNSA_ILi64EEENSA_ILi256EEENSA_ILi32EEEEEENS_12float_e5m2_tENS5_IJlSB_lEEESJ_SK_NS4_8TiledMMAINS4_8MMA_AtomIJNS4_4SM904GMMA31MMA_64x256x32_F32E5M2E5M2_SS_TNILNSO_7ScaleInE1ELSQ_1EEEEEENS4_6LayoutISC_NS5_IJNSA_ILi0EEESU_SU_EEEEENS5_IJNS4_10UnderscoreESX_SX_EEEEENS4_13SM90_TMA_LOADENS4_14ComposedLayoutINS4_7SwizzleILi1ELi4ELi3EEENS4_18smem_ptr_flag_bitsILi8EEENST_INS5_IJNSA_ILi8EEESH_EEENS5_IJSH_SB_EEEEEEEvNS4_8identityES10_S1A_vS1B_EENS_8epilogue10collective6detail29Sm90TmaWarpSpecializedAdapterINS1E_15DefaultEpilogueISJ_SK_SK_NS1D_6thread17LinearCombinationISJ_Li1EffLNS1I_9ScaleType4KindE0ELNS_15FloatRoundStyleE2ESJ_EENS1_15EpilogueDefaultEEEEEvvEEEEvNT_6ParamsE)
        /*0020*/ 	.word	0x00000110
.L_16:


//--------------------- .nv.compat                --------------------------
	.section	.nv.compat,"",@"SHT_CUDA_COMPAT_INFO"
	.align	4
        /*0000*/ 	.byte	0x02, 0x09, 0x01, 0x00, 0x02, 0x02, 0x04, 0x00, 0x02, 0x05, 0x05, 0x00, 0x03, 0x07, 0x01, 0x01
        /*0010*/ 	.byte	0x02, 0x03, 0x01, 0x00, 0x02, 0x06, 0x01, 0x00, 0x04, 0x0b, 0x08, 0x00, 0x00, 0x00, 0x00, 0x00
        /*0020*/ 	.byte	0x00, 0x00, 0x00, 0x00


//--------------------- .nv.info._ZN7cutlass13device_kernelINS_4gemm6kernel13GemmUniversalIN4cute5tupleIJiiiiEEENS1_10collective13CollectiveMmaINS1_37MainloopSm90TmaGmmaWarpSpecializedFP8ILi22ENS5_IJNS4_1CILi1EEESB_SB_EEENS1_32KernelTmaWarpSpecializedPingpongEEENS5_IJNSA_ILi64EEENSA_ILi256EEENSA_ILi32EEEEEENS_12float_e5m2_tENS5_IJlSB_lEEESJ_SK_NS4_8TiledMMAINS4_8MMA_AtomIJNS4_4SM904GMMA31MMA_64x256x32_F32E5M2E5M2_SS_TNILNSO_7ScaleInE1ELSQ_1EEEEEENS4_6LayoutISC_NS5_IJNSA_ILi0EEESU_SU_EEEEENS5_IJNS4_10UnderscoreESX_SX_EEEEENS4_13SM90_TMA_LOADENS4_14ComposedLayoutINS4_7SwizzleILi1ELi4ELi3EEENS4_18smem_ptr_flag_bitsILi8EEENST_INS5_IJNSA_ILi8EEESH_EEENS5_IJSH_SB_EEEEEEEvNS4_8identityES10_S1A_vS1B_EENS_8epilogue10collective6detail29Sm90TmaWarpSpecializedAdapterINS1E_15DefaultEpilogueISJ_SK_SK_NS1D_6thread17LinearCombinationISJ_Li1EffLNS1I_9ScaleType4KindE0ELNS_15FloatRoundStyleE2ESJ_EENS1_15EpilogueDefaultEEEEEvvEEEEvNT_6ParamsE --------------------------
	.section	.nv.info._ZN7cutlass13device_kernelINS_4gemm6kernel13GemmUniversalIN4cute5tupleIJiiiiEEENS1_10collective13CollectiveMmaINS1_37MainloopSm90TmaGmmaWarpSpecializedFP8ILi22ENS5_IJNS4_1CILi1EEESB_SB_EEENS1_32KernelTmaWarpSpecializedPingpongEEENS5_IJNSA_ILi64EEENSA_ILi256EEENSA_ILi32EEEEEENS_12float_e5m2_tENS5_IJlSB_lEEESJ_SK_NS4_8TiledMMAINS4_8MMA_AtomIJNS4_4SM904GMMA31MMA_64x256x32_F32E5M2E5M2_SS_TNILNSO_7ScaleInE1ELSQ_1EEEEEENS4_6LayoutISC_NS5_IJNSA_ILi0EEESU_SU_EEEEENS5_IJNS4_10UnderscoreESX_SX_EEEEENS4_13SM90_TMA_LOADENS4_14ComposedLayoutINS4_7SwizzleILi1ELi4ELi3EEENS4_18smem_ptr_flag_bitsILi8EEENST_INS5_IJNSA_ILi8EEESH_EEENS5_IJSH_SB_EEEEEEEvNS4_8identityES10_S1A_vS1B_EENS_8epilogue10collective6detail29Sm90TmaWarpSpecializedAdapterINS1E_15DefaultEpilogueISJ_SK_SK_NS1D_6thread17LinearCombinationISJ_Li1EffLNS1I_9ScaleType4KindE0ELNS_15FloatRoundStyleE2ESJ_EENS1_15EpilogueDefaultEEEEEvvEEEEvNT_6ParamsE,"",@"SHT_CUDA_INFO"
	.sectionflags	@""
	.align	4


	//----- nvinfo : EIATTR_CUDA_API_VERSION
	.align		4
        /*0000*/ 	.byte	0x04, 0x37
        /*0002*/ 	.short	(.L_18 - .L_17)
.L_17:
        /*0004*/ 	.word	0x00000082


	//----- nvinfo : EIATTR_KPARAM_INFO
	.align		4
.L_18:
        /*0008*/ 	.byte	0x04, 0x17
        /*000a*/ 	.short	(.L_20 - .L_19)
.L_19:
        /*000c*/ 	.word	0x00000000
        /*0010*/ 	.short	0x0000
        /*0012*/ 	.short	0x0070
        /*0014*/ 	.byte	0x00, 0xf0, 0x01, 0x10


	//----- nvinfo : EIATTR_SPARSE_MMA_MASK
	.align		4
.L_20:
        /*0018*/ 	.byte	0x03, 0x50
        /*001a*/ 	.short	0x0000


	//----- nvinfo : EIATTR_MAXREG_COUNT
	.align		4
        /*001c*/ 	.byte	0x03, 0x1b
        /*001e*/ 	.short	0x00a8


	//----- nvinfo : EIATTR_NUM_BARRIERS
	.align		4
        /*0020*/ 	.byte	0x02, 0x4c
        /*0022*/ 	.byte	0x01
	.zero		1


	//----- nvinfo : EIATTR_ANNOTATIONS
	.align		4
        /*0024*/ 	.byte	0x04, 0x55
        /*0026*/ 	.short	(.L_22 - .L_21)


	//   ....[0]....
.L_21:
        /*0028*/ 	.word	0x00000001
        /*002c*/ 	.byte	0xc0, 0x0d, 0x00, 0x00, 0x01, 0x00, 0x00, 0x00, 0xf0, 0x0d, 0x00, 0x00, 0x01, 0x00, 0x00, 0x00
        /* <DEDUP_REMOVED lines=206> */
        /*0d1c*/ 	.byte	0x20, 0x0b, 0x01, 0x00


	//----- nvinfo : EIATTR_MERCURY_ISA_VERSION
	.align		4
.L_22:
        /*0d20*/ 	.byte	0x03, 0x5f
        /*0d22*/ 	.short	0x0101


	//----- nvinfo : EIATTR_INT_WARP_WIDE_INSTR_OFFSETS
	.align		4
        /*0d24*/ 	.byte	0x04, 0x31
        /*0d26*/ 	.short	(.L_24 - .L_23)


	//   ....[0]....
.L_23:
        /*0d28*/ 	.word	0x00000720


	//   ....[1]....
        /*0d2c*/ 	.word	0x00000730


	//   ....[2]....
        /*0d30*/ 	.word	0x000007a0


	//   ....[3]....
        /*0d34*/ 	.word	0x000007b0


	//   ....[4]....
        /*0d38*/ 	.word	0x000007c0


	//   ....[5]....
        /*0d3c*/ 	.word	0x000007e0


	//   ....[6]....
        /*0d40*/ 	.word	0x00000840


	//   ....[7]....
        /*0d44*/ 	.word	0x00000860


	//----- nvinfo : EIATTR_COOP_GROUP_MASK_REGIDS
	.align		4
.L_24:
        /*0d48*/ 	.byte	0x04, 0x29
        /*0d4a*/ 	.short	(.L_26 - .L_25)


	//   ....[0]....
.L_25:
        /*0d4c*/ 	.word	0xffffffff


	//   ....[1]....
        /*0d50*/ 	.word	0xffffffff


	//   ....[2]....
        /*0d54*/ 	.word	0xffffffff


	//   ....[3]....
        /*0d58*/ 	.word	0xffffffff


	//   ....[4]....
        /*0d5c*/ 	.word	0xffffffff


	//   ....[5]....
        /*0d60*/ 	.word	0xffffffff


	//----- nvinfo : EIATTR_COOP_GROUP_INSTR_OFFSETS
	.align		4
.L_26:
        /*0d64*/ 	.byte	0x04, 0x28
        /*0d66*/ 	.short	(.L_28 - .L_27)


	//   ....[0]....
.L_27:
        /*0d68*/ 	.word	0x00000060


	//   ....[1]....
        /*0d6c*/ 	.word	0x00000090


	//   ....[2]....
        /*0d70*/ 	.word	0x00000190


	//   ....[3]....
        /*0d74*/ 	.word	0x00000610


	//   ....[4]....
        /*0d78*/ 	.word	0x00000650


	//   ....[5]....
        /*0d7c*/ 	.word	0x00000690


	//----- nvinfo : EIATTR_REG_RECONFIG
	.align		4
.L_28:
        /*0d80*/ 	.byte	0x01, 0x54
	.zero		2


	//----- nvinfo : EIATTR_MBARRIER_INSTR_OFFSETS
	.align		4
        /*0d84*/ 	.byte	0x04, 0x39
        /*0d86*/ 	.short	(.L_30 - .L_29)


	//   ....[0]....
.L_29:
        /*0d88*/ 	.word	0x00000330
        /*0d8c*/ 	.word	0x000000ff
        /*0d90*/ 	.word	0x00000000
        /*0d94*/ 	.short	0x0100
        /*0d96*/ 	.byte	0x07
	.zero		1


	//   ....[1]....
        /*0d98*/ 	.word	0x00000340
        /*0d9c*/ 	.word	0x000000ff
        /*0da0*/ 	.word	0x000000b0
        /*0da4*/ 	.short	0x0100
        /*0da6*/ 	.byte	0x07
	.zero		1


	//   ....[2]....
        /*0da8*/ 	.word	0x00000350
        /*0dac*/ 	.word	0x000000ff
        /*0db0*/ 	.word	0x00000008
        /*0db4*/ 	.short	0x0100
        /*0db6*/ 	.byte	0x07
	.zero		1


	//   ....[3]....
        /*0db8*/ 	.word	0x00000360
        /*0dbc*/ 	.word	0x000000ff
        /*0dc0*/ 	.word	0x000000b8
        /*0dc4*/ 	.short	0x0100
        /*0dc6*/ 	.byte	0x07
	.zero		1


	//   ....[4]....
        /*0dc8*/ 	.word	0x00000370
        /*0dcc*/ 	.word	0x000000ff
        /*0dd0*/ 	.word	0x00000010
        /*0dd4*/ 	.short	0x0100
        /*0dd6*/ 	.byte	0x07
	.zero		1


	//   ....[5]....
        /*0dd8*/ 	.word	0x00000380
        /*0ddc*/ 	.word	0x000000ff
        /*0de0*/ 	.word	0x000000c0
        /*0de4*/ 	.short	0x0100
        /*0de6*/ 	.byte	0x07
	.zero		1


	//   ....[6]....
        /*0de8*/ 	.word	0x00000390
        /*0dec*/ 	.word	0x000000ff
        /*0df0*/ 	.word	0x00000018
        /*0df4*/ 	.short	0x0100
        /*0df6*/ 	.byte	0x07
	.zero		1


	//   ....[7]....
        /*0df8*/ 	.word	0x000003a0
        /*0dfc*/ 	.word	0x000000ff
        /*0e00*/ 	.word	0x000000c8
        /*0e04*/ 	.short	0x0100
        /*0e06*/ 	.byte	0x07
	.zero		1


	//   ....[8]....
        /*0e08*/ 	.word	0x000003b0
        /*0e0c*/ 	.word	0x000000ff
        /*0e10*/ 	.word	0x00000020
        /*0e14*/ 	.short	0x0100
        /*0e16*/ 	.byte	0x07
	.zero		1


	//   ....[9]....
        /*0e18*/ 	.word	0x000003c0
        /*0e1c*/ 	.word	0x000000ff
        /*0e20*/ 	.word	0x000000d0
        /*0e24*/ 	.short	0x0100
        /*0e26*/ 	.byte	0x07
	.zero		1


	//   ....[10]....
        /*0e28*/ 	.word	0x000003d0
        /*0e2c*/ 	.word	0x000000ff
        /*0e30*/ 	.word	0x00000028
        /*0e34*/ 	.short	0x0100
        /*0e36*/ 	.byte	0x07
	.zero		1


	//   ....[11]....
        /*0e38*/ 	.word	0x000003e0
        /*0e3c*/ 	.word	0x000000ff
        /*0e40*/ 	.word	0x000000d8
        /*0e44*/ 	.short	0x0100
        /*0e46*/ 	.byte	0x07
	.zero		1


	//   ....[12]....
        /*0e48*/ 	.word	0x000003f0
        /*0e4c*/ 	.word	0x000000ff
        /*0e50*/ 	.word	0x00000030
        /*0e54*/ 	.short	0x0100
        /*0e56*/ 	.byte	0x07
	.zero		1


	//   ....[13]....
        /*0e58*/ 	.word	0x00000400
        /*0e5c*/ 	.word	0x000000ff
        /*0e60*/ 	.word	0x000000e0
        /*0e64*/ 	.short	0x0100
        /*0e66*/ 	.byte	0x07
	.zero		1


	//   ....[14]....
        /*0e68*/ 	.word	0x00000410
        /*0e6c*/ 	.word	0x000000ff
        /*0e70*/ 	.word	0x00000038
        /*0e74*/ 	.short	0x0100
        /*0e76*/ 	.byte	0x07
	.zero		1


	//   ....[15]....
        /*0e78*/ 	.word	0x00000420
        /*0e7c*/ 	.word	0x000000ff
        /*0e80*/ 	.word	0x000000e8
        /*0e84*/ 	.short	0x0100
        /*0e86*/ 	.byte	0x07
	.zero		1


	//   ....[16]....
        /*0e88*/ 	.word	0x00000430
        /*0e8c*/ 	.word	0x000000ff
        /*0e90*/ 	.word	0x00000040
        /*0e94*/ 	.short	0x0100
        /*0e96*/ 	.byte	0x07
	.zero		1


	//   ....[17]....
        /*0e98*/ 	.word	0x00000440
        /*0e9c*/ 	.word	0x000000ff
        /*0ea0*/ 	.word	0x000000f0
        /*0ea4*/ 	.short	0x0100
        /*0ea6*/ 	.byte	0x07
	.zero		1


	//   ....[18]....
        /*0ea8*/ 	.word	0x00000450
        /*0eac*/ 	.word	0x000000ff
        /*0eb0*/ 	.word	0x00000048
        /*0eb4*/ 	.short	0x0100
        /*0eb6*/ 	.byte	0x07
	.zero		1


	//   ....[19]....
        /*0eb8*/ 	.word	0x00000460
        /*0ebc*/ 	.word	0x000000ff
        /*0ec0*/ 	.word	0x000000f8
        /*0ec4*/ 	.short	0x0100
        /*0ec6*/ 	.byte	0x07
	.zero		1


	//   ....[20]....
        /*0ec8*/ 	.word	0x00000470
        /*0ecc*/ 	.word	0x000000ff
        /*0ed0*/ 	.word	0x00000050
        /*0ed4*/ 	.short	0x0100
        /*0ed6*/ 	.byte	0x07
	.zero		1


	//   ....[21]....
        /*0ed8*/ 	.word	0x00000480
        /*0edc*/ 	.word	0x000000ff
        /*0ee0*/ 	.word	0x00000100
        /*0ee4*/ 	.short	0x0100
        /*0ee6*/ 	.byte	0x07
	.zero		1


	//   ....[22]....
        /*0ee8*/ 	.word	0x00000490
        /*0eec*/ 	.word	0x000000ff
        /*0ef0*/ 	.word	0x00000058
        /*0ef4*/ 	.short	0x0100
        /*0ef6*/ 	.byte	0x07
	.zero		1


	//   ....[23]....
        /*0ef8*/ 	.word	0x000004a0
        /*0efc*/ 	.word	0x000000ff
        /*0f00*/ 	.word	0x00000108
        /*0f04*/ 	.short	0x0100
        /*0f06*/ 	.byte	0x07
	.zero		1


	//   ....[24]....
        /*0f08*/ 	.word	0x000004b0
        /*0f0c*/ 	.word	0x000000ff
        /*0f10*/ 	.word	0x00000060
        /*0f14*/ 	.short	0x0100
        /*0f16*/ 	.byte	0x07
	.zero		1


	//   ....[25]....
        /*0f18*/ 	.word	0x000004c0
        /*0f1c*/ 	.word	0x000000ff
        /*0f20*/ 	.word	0x00000110
        /*0f24*/ 	.short	0x0100
        /*0f26*/ 	.byte	0x07
	.zero		1


	//   ....[26]....
        /*0f28*/ 	.word	0x000004d0
        /*0f2c*/ 	.word	0x000000ff
        /*0f30*/ 	.word	0x00000068
        /*0f34*/ 	.short	0x0100
        /*0f36*/ 	.byte	0x07
	.zero		1


	//   ....[27]....
        /*0f38*/ 	.word	0x000004e0
        /*0f3c*/ 	.word	0x000000ff
        /*0f40*/ 	.word	0x00000118
        /*0f44*/ 	.short	0x0100
        /*0f46*/ 	.byte	0x07
	.zero		1


	//   ....[28]....
        /*0f48*/ 	.word	0x000004f0
        /*0f4c*/ 	.word	0x000000ff
        /*0f50*/ 	.word	0x00000070
        /*0f54*/ 	.short	0x0100
        /*0f56*/ 	.byte	0x07
	.zero		1


	//   ....[29]....
        /*0f58*/ 	.word	0x00000500
        /*0f5c*/ 	.word	0x000000ff
        /*0f60*/ 	.word	0x00000120
        /*0f64*/ 	.short	0x0100
        /*0f66*/ 	.byte	0x07
	.zero		1


	//   ....[30]....
        /*0f68*/ 	.word	0x00000510
        /*0f6c*/ 	.word	0x000000ff
        /*0f70*/ 	.word	0x00000078
        /*0f74*/ 	.short	0x0100
        /*0f76*/ 	.byte	0x07
	.zero		1


	//   ....[31]....
        /*0f78*/ 	.word	0x00000520
        /*0f7c*/ 	.word	0x000000ff
        /*0f80*/ 	.word	0x00000128
        /*0f84*/ 	.short	0x0100
        /*0f86*/ 	.byte	0x07
	.zero		1


	//   ....[32]....
        /*0f88*/ 	.word	0x00000530
        /*0f8c*/ 	.word	0x000000ff
        /*0f90*/ 	.word	0x00000080
        /*0f94*/ 	.short	0x0100
        /*0f96*/ 	.byte	0x07
	.zero		1


	//   ....[33]....
        /*0f98*/ 	.word	0x00000540
        /*0f9c*/ 	.word	0x000000ff
        /*0fa0*/ 	.word	0x00000130
        /*0fa4*/ 	.short	0x0100
        /*0fa6*/ 	.byte	0x07
	.zero		1


	//   ....[34]....
        /*0fa8*/ 	.word	0x00000550
        /*0fac*/ 	.word	0x000000ff
        /*0fb0*/ 	.word	0x00000088
        /*0fb4*/ 	.short	0x0100
        /*0fb6*/ 	.byte	0x07
	.zero		1


	//   ....[35]....
        /*0fb8*/ 	.word	0x00000560
        /*0fbc*/ 	.word	0x000000ff
        /*0fc0*/ 	.word	0x00000138
        /*0fc4*/ 	.short	0x0100
        /*0fc6*/ 	.byte	0x07
	.zero		1


	//   ....[36]....
        /*0fc8*/ 	.word	0x00000570
        /*0fcc*/ 	.word	0x000000ff
        /*0fd0*/ 	.word	0x00000090
        /*0fd4*/ 	.short	0x0100
        /*0fd6*/ 	.byte	0x07
	.zero		1


	//   ....[37]....
        /*0fd8*/ 	.word	0x00000580
        /*0fdc*/ 	.word	0x000000ff
        /*0fe0*/ 	.word	0x00000140
        /*0fe4*/ 	.short	0x0100
        /*0fe6*/ 	.byte	0x07
	.zero		1


	//   ....[38]....
        /*0fe8*/ 	.word	0x00000590
        /*0fec*/ 	.word	0x000000ff
        /*0ff0*/ 	.word	0x00000098
        /*0ff4*/ 	.short	0x0100
        /*0ff6*/ 	.byte	0x07
	.zero		1


	//   ....[39]....
        /*0ff8*/ 	.word	0x000005a0
        /*0ffc*/ 	.word	0x000000ff
        /*1000*/ 	.word	0x00000148
        /*1004*/ 	.short	0x0100
        /*1006*/ 	.byte	0x07
	.zero		1


	//   ....[40]....
        /*1008*/ 	.word	0x000005b0
        /*100c*/ 	.word	0x000000ff
        /*1010*/ 	.word	0x000000a0
        /*1014*/ 	.short	0x0100
        /*1016*/ 	.byte	0x07
	.zero		1


	//   ....[41]....
        /*1018*/ 	.word	0x000005c0
        /*101c*/ 	.word	0x000000ff
        /*1020*/ 	.word	0x00000150
        /*1024*/ 	.short	0x0100
        /*1026*/ 	.byte	0x07
	.zero		1


	//   ....[42]....
        /*1028*/ 	.word	0x000005d0
        /*102c*/ 	.word	0x000000ff
        /*1030*/ 	.word	0x000000a8
        /*1034*/ 	.short	0x0100
        /*1036*/ 	.byte	0x07
	.zero		1


	//   ....[43]....
        /*1038*/ 	.word	0x000005e0
        /*103c*/ 	.word	0x000000ff
        /*1040*/ 	.word	0x00000158
        /*1044*/ 	.short	0x0100
        /*1046*/ 	.byte	0x07
	.zero		1


	//   ....[44]....
        /*1048*/ 	.word	0x00000880
        /*104c*/ 	.word	0x000000ff
        /*1050*/ 	.word	0x00000190
        /*1054*/ 	.short	0x0100
        /*1056*/ 	.byte	0x07
	.zero		1


	//   ....[45]....
        /*1058*/ 	.word	0x00000890
        /*105c*/ 	.word	0x000000ff
        /*1060*/ 	.word	0x00000198
        /*1064*/ 	.short	0x0100
        /*1066*/ 	.byte	0x07
	.zero		1


	//   ....[46]....
        /*1068*/ 	.word	0x000008d0
        /*106c*/ 	.word	0x000000ff
        /*1070*/ 	.word	0x00000170
        /*1074*/ 	.short	0x0100
        /*1076*/ 	.byte	0x0a
	.zero		1


	//   ....[47]....
        /*1078*/ 	.word	0x000008f0
        /*107c*/ 	.word	0x000000ff
        /*1080*/ 	.word	0x00000178
        /*1084*/ 	.short	0x0100
        /*1086*/ 	.byte	0x0a
	.zero		1


	//   ....[48]....
        /*1088*/ 	.word	0x00000900
        /*108c*/ 	.word	0x000000ff
        /*1090*/ 	.word	0x00000180
        /*1094*/ 	.short	0x0100
        /*1096*/ 	.byte	0x0a
	.zero		1


	//   ....[49]....
        /*1098*/ 	.word	0x00000910
        /*109c*/ 	.word	0x000000ff
        /*10a0*/ 	.word	0x00000188
        /*10a4*/ 	.short	0x0100
        /*10a6*/ 	.byte	0x0a
	.zero		1


	//   ....[50]....
        /*10a8*/ 	.word	0x000017f0
        /*10ac*/ 	.word	0x000000ff
        /*10b0*/ 	.word	0xfffffff8
        /*10b4*/ 	.short	0x010a
        /*10b6*/ 	.byte	0x11
	.zero		1


	//   ....[51]....
        /*10b8*/ 	.word	0x000021d0
        /*10bc*/ 	.word	0x000000ff
        /*10c0*/ 	.word	0x00000000
        /*10c4*/ 	.short	0x010a
        /*10c6*/ 	.byte	0x06
	.zero		1


	//   ....[52]....
        /*10c8*/ 	.word	0x00002210
        /*10cc*/ 	.word	0x000000ff
        /*10d0*/ 	.word	0x00000000
        /*10d4*/ 	.short	0x010a
        /*10d6*/ 	.byte	0x06
	.zero		1


	//   ....[53]....
        /*10d8*/ 	.word	0x000033a0
        /*10dc*/ 	.word	0x000000ff
        /*10e0*/ 	.word	0x00000000
        /*10e4*/ 	.short	0x010a
        /*10e6*/ 	.byte	0x09
	.zero		1


	//   ....[54]....
        /*10e8*/ 	.word	0x000033e0
        /*10ec*/ 	.word	0x000000ff
        /*10f0*/ 	.word	0x00000000
        /*10f4*/ 	.short	0x010a
        /*10f6*/ 	.byte	0x09
	.zero		1


	//   ....[55]....
        /*10f8*/ 	.word	0x000043e0
        /*10fc*/ 	.word	0x000000ff
        /*1100*/ 	.word	0x00000000
        /*1104*/ 	.short	0x0101
        /*1106*/ 	.byte	0x08
	.zero		1


	//   ....[56]....
        /*1108*/ 	.word	0x00005490
        /*110c*/ 	.word	0x000000e3
        /*1110*/ 	.word	0x00000000
        /*1114*/ 	.short	0x0101
        /*1116*/ 	.byte	0x1d
	.zero		1


	//   ....[57]....
        /*1118*/ 	.word	0x000055b0
        /*111c*/ 	.word	0x000000ff
        /*1120*/ 	.word	0x00000000
        /*1124*/ 	.short	0x0101
        /*1126*/ 	.byte	0x08
	.zero		1


	//   ....[58]....
        /*1128*/ 	.word	0x00005660
        /*112c*/ 	.word	0x000000ff
        /*1130*/ 	.word	0x00000008
        /*1134*/ 	.short	0x010a
        /*1136*/ 	.byte	0x11
	.zero		1


	//   ....[59]....
        /*1138*/ 	.word	0x0000e850
        /*113c*/ 	.word	0x00000003
        /*1140*/ 	.word	0x00000000
        /*1144*/ 	.short	0x0101
        /*1146*/ 	.byte	0x1d
	.zero		1


	//   ....[60]....
        /*1148*/ 	.word	0x0000f250
        /*114c*/ 	.word	0x0000000b
        /*1150*/ 	.word	0x000000b0
        /*1154*/ 	.short	0x010a
        /*1156*/ 	.byte	0x3f
	.zero		1


	//   ....[61]....
        /*1158*/ 	.word	0x0000f600
        /*115c*/ 	.word	0x00000004
        /*1160*/ 	.word	0x00000198
        /*1164*/ 	.short	0x0101
        /*1166*/ 	.byte	0x3f
	.zero		1


	//   ....[62]....
        /*1168*/ 	.word	0x0000fdf0
        /*116c*/ 	.word	0x00000007
        /*1170*/ 	.word	0x00000000
        /*1174*/ 	.short	0x010a
        /*1176*/ 	.byte	0x3f
	.zero		1


	//   ....[63]....
        /*1178*/ 	.word	0x0000fe70
        /*117c*/ 	.word	0x00000009
        /*1180*/ 	.word	0x00000000
        /*1184*/ 	.short	0x010a
        /*1186*/ 	.byte	0x3f
	.zero		1


	//   ....[64]....
        /*1188*/ 	.word	0x0000ff00
        /*118c*/ 	.word	0x00000006
        /*1190*/ 	.word	0x00000000
        /*1194*/ 	.short	0x010a
        /*1196*/ 	.byte	0x3f
	.zero		1


	//   ....[65]....
        /*1198*/ 	.word	0x0000ff90
        /*119c*/ 	.word	0x00000009
        /*11a0*/ 	.word	0x00000000
        /*11a4*/ 	.short	0x010a
        /*11a6*/ 	.byte	0x3f
	.zero		1


	//   ....[66]....
        /*11a8*/ 	.word	0x00010020
        /*11ac*/ 	.word	0x00000006
        /*11b0*/ 	.word	0x00000000
        /*11b4*/ 	.short	0x010a
        /*11b6*/ 	.byte	0x3f
	.zero		1


	//   ....[67]....
        /*11b8*/ 	.word	0x000100b0
        /*11bc*/ 	.word	0x00000009
        /*11c0*/ 	.word	0x00000000
        /*11c4*/ 	.short	0x010a
        /*11c6*/ 	.byte	0x3f
	.zero		1


	//   ....[68]....
        /*11c8*/ 	.word	0x00010140
        /*11cc*/ 	.word	0x00000006
        /*11d0*/ 	.word	0x00000000
        /*11d4*/ 	.short	0x010a
        /*11d6*/ 	.byte	0x3f
	.zero		1


	//   ....[69]....
        /*11d8*/ 	.word	0x000101d0
        /*11dc*/ 	.word	0x00000009
        /*11e0*/ 	.word	0x00000000
        /*11e4*/ 	.short	0x010a
        /*11e6*/ 	.byte	0x3f
	.zero		1


	//   ....[70]....
        /*11e8*/ 	.word	0x00010260
        /*11ec*/ 	.word	0x00000006
        /*11f0*/ 	.word	0x00000000
        /*11f4*/ 	.short	0x010a
        /*11f6*/ 	.byte	0x3f
	.zero		1


	//   ....[71]....
        /*11f8*/ 	.word	0x000102f0
        /*11fc*/ 	.word	0x00000009
        /*1200*/ 	.word	0x00000000
        /*1204*/ 	.short	0x010a
        /*1206*/ 	.byte	0x3f
	.zero		1


	//   ....[72]....
        /*1208*/ 	.word	0x00010380
        /*120c*/ 	.word	0x00000006
        /*1210*/ 	.word	0x00000000
        /*1214*/ 	.short	0x010a
        /*1216*/ 	.byte	0x3f
	.zero		1


	//   ....[73]....
        /*1218*/ 	.word	0x00010410
        /*121c*/ 	.word	0x00000009
        /*1220*/ 	.word	0x00000000
        /*1224*/ 	.short	0x010a
        /*1226*/ 	.byte	0x3f
	.zero		1


	//   ....[74]....
        /*1228*/ 	.word	0x000104a0
        /*122c*/ 	.word	0x00000006
        /*1230*/ 	.word	0x00000000
        /*1234*/ 	.short	0x010a
        /*1236*/ 	.byte	0x3f
	.zero		1


	//   ....[75]....
        /*1238*/ 	.word	0x00010530
        /*123c*/ 	.word	0x00000009
        /*1240*/ 	.word	0x00000000
        /*1244*/ 	.short	0x010a
        /*1246*/ 	.byte	0x3f
	.zero		1


	//   ....[76]....
        /*1248*/ 	.word	0x000105c0
        /*124c*/ 	.word	0x00000006
        /*1250*/ 	.word	0x00000000
        /*1254*/ 	.short	0x010a
        /*1256*/ 	.byte	0x3f
	.zero		1


	//   ....[77]....
        /*1258*/ 	.word	0x00010650
        /*125c*/ 	.word	0x00000009
        /*1260*/ 	.word	0x00000000
        /*1264*/ 	.short	0x010a
        /*1266*/ 	.byte	0x3f
	.zero		1


	//   ....[78]....
        /*1268*/ 	.word	0x000106e0
        /*126c*/ 	.word	0x00000006
        /*1270*/ 	.word	0x00000000
        /*1274*/ 	.short	0x010a
        /*1276*/ 	.byte	0x3f
	.zero		1


	//   ....[79]....
        /*1278*/ 	.word	0x00010770
        /*127c*/ 	.word	0x00000009
        /*1280*/ 	.word	0x00000000
        /*1284*/ 	.short	0x010a
        /*1286*/ 	.byte	0x3f
	.zero		1


	//   ....[80]....
        /*1288*/ 	.word	0x00010800
        /*128c*/ 	.word	0x00000006
        /*1290*/ 	.word	0x00000000
        /*1294*/ 	.short	0x010a
        /*1296*/ 	.byte	0x3f
	.zero		1


	//   ....[81]....
        /*1298*/ 	.word	0x00010890
        /*129c*/ 	.word	0x00000009
        /*12a0*/ 	.word	0x00000000
        /*12a4*/ 	.short	0x010a
        /*12a6*/ 	.byte	0x3f
	.zero		1


	//   ....[82]....
        /*12a8*/ 	.word	0x00010920
        /*12ac*/ 	.word	0x00000006
        /*12b0*/ 	.word	0x00000000
        /*12b4*/ 	.short	0x010a
        /*12b6*/ 	.byte	0x3f
	.zero		1


	//   ....[83]....
        /*12b8*/ 	.word	0x000109b0
        /*12bc*/ 	.word	0x00000003
        /*12c0*/ 	.word	0x00000000
        /*12c4*/ 	.short	0x010a
        /*12c6*/ 	.byte	0x3f
	.zero		1


	//   ....[84]....
        /*12c8*/ 	.word	0x00010a20
        /*12cc*/ 	.word	0x00000003
        /*12d0*/ 	.word	0xfffffff8
        /*12d4*/ 	.short	0x010a
        /*12d6*/ 	.byte	0x3f
	.zero		1


	//   ....[85]....
        /*12d8*/ 	.word	0x00010a80
        /*12dc*/ 	.word	0x00000003
        /*12e0*/ 	.word	0x00000000
        /*12e4*/ 	.short	0x010a
        /*12e6*/ 	.byte	0x3f
	.zero		1


	//   ....[86]....
        /*12e8*/ 	.word	0x00010af0
        /*12ec*/ 	.word	0x00000000
        /*12f0*/ 	.word	0x00000000
        /*12f4*/ 	.short	0x010a
        /*12f6*/ 	.byte	0x3f
	.zero		1


	//   ....[87]....
        /*12f8*/ 	.word	0x00010b60
        /*12fc*/ 	.word	0x00000019
        /*1300*/ 	.word	0x00000008
        /*1304*/ 	.short	0x010a
        /*1306*/ 	.byte	0x3f
	.zero		1


	//   ....[88]....
        /*1308*/ 	.word	0x00010c30
        /*130c*/ 	.word	0x0000000b
        /*1310*/ 	.word	0x000000b0
        /*1314*/ 	.short	0x010a
        /*1316*/ 	.byte	0x3f
	.zero		1


	//   ....[89]....
        /*1318*/ 	.word	0x00010d10
        /*131c*/ 	.word	0x00000007
        /*1320*/ 	.word	0x00000000
        /*1324*/ 	.short	0x010a
        /*1326*/ 	.byte	0x3f
	.zero		1


	//   ....[90]....
        /*1328*/ 	.word	0x00010d60
        /*132c*/ 	.word	0x00000009
        /*1330*/ 	.word	0x00000000
        /*1334*/ 	.short	0x010a
        /*1336*/ 	.byte	0x3f
	.zero		1


	//   ....[91]....
        /*1338*/ 	.word	0x00010db0
        /*133c*/ 	.word	0x00000006
        /*1340*/ 	.word	0x00000000
        /*1344*/ 	.short	0x010a
        /*1346*/ 	.byte	0x3f
	.zero		1


	//   ....[92]....
        /*1348*/ 	.word	0x00010e00
        /*134c*/ 	.word	0x00000009
        /*1350*/ 	.word	0x00000000
        /*1354*/ 	.short	0x010a
        /*1356*/ 	.byte	0x3f
	.zero		1


	//   ....[93]....
        /*1358*/ 	.word	0x00010e50
        /*135c*/ 	.word	0x00000006
        /*1360*/ 	.word	0x00000000
        /*1364*/ 	.short	0x010a
        /*1366*/ 	.byte	0x3f
	.zero		1


	//   ....[94]....
        /*1368*/ 	.word	0x00010ea0
        /*136c*/ 	.word	0x00000009
        /*1370*/ 	.word	0x00000000
        /*1374*/ 	.short	0x010a
        /*1376*/ 	.byte	0x3f
	.zero		1


	//   ....[95]....
        /*1378*/ 	.word	0x00010ef0
        /*137c*/ 	.word	0x00000006
        /*1380*/ 	.word	0x00000000
        /*1384*/ 	.short	0x010a
        /*1386*/ 	.byte	0x3f
	.zero		1


	//   ....[96]....
        /*1388*/ 	.word	0x00010f40
        /*138c*/ 	.word	0x00000009
        /*1390*/ 	.word	0x00000000
        /*1394*/ 	.short	0x010a
        /*1396*/ 	.byte	0x3f
	.zero		1


	//   ....[97]....
        /*1398*/ 	.word	0x00010f90
        /*139c*/ 	.word	0x00000006
        /*13a0*/ 	.word	0x00000000
        /*13a4*/ 	.short	0x010a
        /*13a6*/ 	.byte	0x3f
	.zero		1


	//   ....[98]....
        /*13a8*/ 	.word	0x00010fe0
        /*13ac*/ 	.word	0x00000009
        /*13b0*/ 	.word	0x00000000
        /*13b4*/ 	.short	0x010a
        /*13b6*/ 	.byte	0x3f
	.zero		1


	//   ....[99]....
        /*13b8*/ 	.word	0x00011030
        /*13bc*/ 	.word	0x00000006
        /*13c0*/ 	.word	0x00000000
        /*13c4*/ 	.short	0x010a
        /*13c6*/ 	.byte	0x3f
	.zero		1


	//   ....[100]....
        /*13c8*/ 	.word	0x00011080
        /*13cc*/ 	.word	0x00000009
        /*13d0*/ 	.word	0x00000000
        /*13d4*/ 	.short	0x010a
        /*13d6*/ 	.byte	0x3f
	.zero		1


	//   ....[101]....
        /*13d8*/ 	.word	0x000110d0
        /*13dc*/ 	.word	0x00000006
        /*13e0*/ 	.word	0x00000000
        /*13e4*/ 	.short	0x010a
        /*13e6*/ 	.byte	0x3f
	.zero		1


	//   ....[102]....
        /*13e8*/ 	.word	0x00011120
        /*13ec*/ 	.word	0x00000009
        /*13f0*/ 	.word	0x00000000
        /*13f4*/ 	.short	0x010a
        /*13f6*/ 	.byte	0x3f
	.zero		1


	//   ....[103]....
        /*13f8*/ 	.word	0x00011170
        /*13fc*/ 	.word	0x00000006
        /*1400*/ 	.word	0x00000000
        /*1404*/ 	.short	0x010a
        /*1406*/ 	.byte	0x3f
	.zero		1


	//   ....[104]....
        /*1408*/ 	.word	0x000111c0
        /*140c*/ 	.word	0x00000009
        /*1410*/ 	.word	0x00000000
        /*1414*/ 	.short	0x010a
        /*1416*/ 	.byte	0x3f
	.zero		1


	//   ....[105]....
        /*1418*/ 	.word	0x00011210
        /*141c*/ 	.word	0x00000006
        /*1420*/ 	.word	0x00000000
        /*1424*/ 	.short	0x010a
        /*1426*/ 	.byte	0x3f
	.zero		1


	//   ....[106]....
        /*1428*/ 	.word	0x00011260
        /*142c*/ 	.word	0x00000009
        /*1430*/ 	.word	0x00000000
        /*1434*/ 	.short	0x010a
        /*1436*/ 	.byte	0x3f
	.zero		1


	//   ....[107]....
        /*1438*/ 	.word	0x000112b0
        /*143c*/ 	.word	0x00000006
        /*1440*/ 	.word	0x00000000
        /*1444*/ 	.short	0x010a
        /*1446*/ 	.byte	0x3f
	.zero		1


	//   ....[108]....
        /*1448*/ 	.word	0x00011300
        /*144c*/ 	.word	0x00000009
        /*1450*/ 	.word	0x00000000
        /*1454*/ 	.short	0x010a
        /*1456*/ 	.byte	0x3f
	.zero		1


	//   ....[109]....
        /*1458*/ 	.word	0x00011350
        /*145c*/ 	.word	0x00000006
        /*1460*/ 	.word	0x00000000
        /*1464*/ 	.short	0x010a
        /*1466*/ 	.byte	0x3f
	.zero		1


	//----- nvinfo : EIATTR_NUM_MBARRIERS
	.align		4
.L_30:
        /*1468*/ 	.byte	0x03, 0x38
        /*146a*/ 	.short	0x0032


	//----- nvinfo : EIATTR_EXIT_INSTR_OFFSETS
	.align		4
        /*146c*/ 	.byte	0x04, 0x1c
        /*146e*/ 	.short	(.L_32 - .L_31)


	//   ....[0]....
.L_31:
        /*1470*/ 	.word	0x00001520


	//   ....[1]....
        /*1474*/ 	.word	0x00001580


	//   ....[2]....
        /*1478*/ 	.word	0x0000ef60


	//   ....[3]....
        /*147c*/ 	.word	0x0000ef90


	//   ....[4]....
        /*1480*/ 	.word	0x00010a00


	//----- nvinfo : EIATTR_MAX_THREADS
	.align		4
.L_32:
        /*1484*/ 	.byte	0x04, 0x05
        /*1486*/ 	.short	(.L_34 - .L_33)
.L_33:
        /*1488*/ 	.word	0x00000180
        /*148c*/ 	.word	0x00000001
        /*1490*/ 	.word	0x00000001


	//----- nvinfo : EIATTR_CRS_STACK_SIZE
	.align		4
.L_34:
        /*1494*/ 	.byte	0x04, 0x1e
        /*1496*/ 	.short	(.L_36 - .L_35)
.L_35:
        /*1498*/ 	.word	0x00000000


	//----- nvinfo : EIATTR_CBANK_PARAM_SIZE
	.align		4
.L_36:
        /*149c*/ 	.byte	0x03, 0x19
        /*149e*/ 	.short	0x0470


	//----- nvinfo : EIATTR_PARAM_CBANK
	.align		4
        /*14a0*/ 	.byte	0x04, 0x0a
        /*14a2*/ 	.short	(.L_38 - .L_37)
	.align		4
.L_37:
        /*14a4*/ 	.word	index@(.nv.constant0._ZN7cutlass13device_kernelINS_4gemm6kernel13GemmUniversalIN4cute5tupleIJiiiiEEENS1_10collective13CollectiveMmaINS1_37MainloopSm90TmaGmmaWarpSpecializedFP8ILi22ENS5_IJNS4_1CILi1EEESB_SB_EEENS1_32KernelTmaWarpSpecializedPingpongEEENS5_IJNSA_ILi64EEENSA_ILi256EEENSA_ILi32EEEEEENS_12float_e5m2_tENS5_IJlSB_lEEESJ_SK_NS4_8TiledMMAINS4_8MMA_AtomIJNS4_4SM904GMMA31MMA_64x256x32_F32E5M2E5M2_SS_TNILNSO_7ScaleInE1ELSQ_1EEEEEENS4_6LayoutISC_NS5_IJNSA_ILi0EEESU_SU_EEEEENS5_IJNS4_10UnderscoreESX_SX_EEEEENS4_13SM90_TMA_LOADENS4_14ComposedLayoutINS4_7SwizzleILi1ELi4ELi3EEENS4_18smem_ptr_flag_bitsILi8EEENST_INS5_IJNSA_ILi8EEESH_EEENS5_IJSH_SB_EEEEEEEvNS4_8identityES10_S1A_vS1B_EENS_8epilogue10collective6detail29Sm90TmaWarpSpecializedAdapterINS1E_15DefaultEpilogueISJ_SK_SK_NS1D_6thread17LinearCombinationISJ_Li1EffLNS1I_9ScaleType4KindE0ELNS_15FloatRoundStyleE2ESJ_EENS1_15EpilogueDefaultEEEEEvvEEEEvNT_6ParamsE)
        /*14a8*/ 	.short	0x0210
        /*14aa*/ 	.short	0x0470


	//----- nvinfo : EIATTR_SW_WAR
	.align		4
.L_38:
        /*14ac*/ 	.byte	0x04, 0x36
        /*14ae*/ 	.short	(.L_40 - .L_39)
.L_39:
        /*14b0*/ 	.word	0x00000008
.L_40:


//--------------------- .nv.callgraph             --------------------------
	.section	.nv.callgraph,"",@"SHT_CUDA_CALLGRAPH"
	.align	4
	.sectionentsize	8
	.align		4
        /*0000*/ 	.word	0x00000000
	.align		4
        /*0004*/ 	.word	0xffffffff
	.align		4
        /*0008*/ 	.word	0x00000000
	.align		4
        /*000c*/ 	.word	0xfffffffe
	.align		4
        /*0010*/ 	.word	0x00000000
	.align		4
        /*0014*/ 	.word	0xfffffffd
	.align		4
        /*0018*/ 	.word	0x00000000
	.align		4
        /*001c*/ 	.word	0xfffffffc


//--------------------- .nv.constant4             --------------------------
	.section	.nv.constant4,"a",@progbits
	.align	8
	.align		8
.nv.constant4:
        /*0000*/ 	.dword	_ZN40_INTERNAL_2e25cf5c_4_k_cu_8726aa8d_207044cuda3std3__45__cpo5beginE
	.align		8
        /*0008*/ 	.dword	_ZN40_INTERNAL_2e25cf5c_4_k_cu_8726aa8d_207044cuda3std3__45__cpo3endE
	.align		8
        /*0010*/ 	.dword	_ZN40_INTERNAL_2e25cf5c_4_k_cu_8726aa8d_207044cuda3std3__45__cpo6cbeginE
	.align		8
        /*0018*/ 	.dword	_ZN40_INTERNAL_2e25cf5c_4_k_cu_8726aa8d_207044cuda3std3__45__cpo4cendE
	.align		8
        /*0020*/ 	.dword	_ZN40_INTERNAL_2e25cf5c_4_k_cu_8726aa8d_207044cuda3std3__442_GLOBAL__N__2e25cf5c_4_k_cu_8726aa8d_207046ignoreE
	.align		8
        /*0028*/ 	.dword	_ZN40_INTERNAL_2e25cf5c_4_k_cu_8726aa8d_207044cuda3std3__419piecewise_constructE
	.align		8
        /*0030*/ 	.dword	_ZN40_INTERNAL_2e25cf5c_4_k_cu_8726aa8d_207044cuda3std3__48in_placeE
	.align		8
        /*0038*/ 	.dword	_ZN40_INTERNAL_2e25cf5c_4_k_cu_8726aa8d_207044cuda3std6ranges3__45__cpo4swapE
	.align		8
        /*0040*/ 	.dword	_ZN40_INTERNAL_2e25cf5c_4_k_cu_8726aa8d_207044cuda3std6ranges3__45__cpo9iter_moveE
	.align		8
        /*0048*/ 	.dword	_ZN40_INTERNAL_2e25cf5c_4_k_cu_8726aa8d_207044cute7productE
	.align		8
        /*0050*/ 	.dword	_ZN40_INTERNAL_2e25cf5c_4_k_cu_8726aa8d_207044cute1_E


//--------------------- .text._ZN7cutlass13device_kernelINS_4gemm6kernel13GemmUniversalIN4cute5tupleIJiiiiEEENS1_10collective13CollectiveMmaINS1_37MainloopSm90TmaGmmaWarpSpecializedFP8ILi22ENS5_IJNS4_1CILi1EEESB_SB_EEENS1_32KernelTmaWarpSpecializedPingpongEEENS5_IJNSA_ILi64EEENSA_ILi256EEENSA_ILi32EEEEEENS_12float_e5m2_tENS5_IJlSB_lEEESJ_SK_NS4_8TiledMMAINS4_8MMA_AtomIJNS4_4SM904GMMA31MMA_64x256x32_F32E5M2E5M2_SS_TNILNSO_7ScaleInE1ELSQ_1EEEEEENS4_6LayoutISC_NS5_IJNSA_ILi0EEESU_SU_EEEEENS5_IJNS4_10UnderscoreESX_SX_EEEEENS4_13SM90_TMA_LOADENS4_14ComposedLayoutINS4_7SwizzleILi1ELi4ELi3EEENS4_18smem_ptr_flag_bitsILi8EEENST_INS5_IJNSA_ILi8EEESH_EEENS5_IJSH_SB_EEEEEEEvNS4_8identityES10_S1A_vS1B_EENS_8epilogue10collective6detail29Sm90TmaWarpSpecializedAdapterINS1E_15DefaultEpilogueISJ_SK_SK_NS1D_6thread17LinearCombinationISJ_Li1EffLNS1I_9ScaleType4KindE0ELNS_15FloatRoundStyleE2ESJ_EENS1_15EpilogueDefaultEEEEEvvEEEEvNT_6ParamsE --------------------------
	.section	.text._ZN7cutlass13device_kernelINS_4gemm6kernel13GemmUniversalIN4cute5tupleIJiiiiEEENS1_10collective13CollectiveMmaINS1_37MainloopSm90TmaGmmaWarpSpecializedFP8ILi22ENS5_IJNS4_1CILi1EEESB_SB_EEENS1_32KernelTmaWarpSpecializedPingpongEEENS5_IJNSA_ILi64EEENSA_ILi256EEENSA_ILi32EEEEEENS_12float_e5m2_tENS5_IJlSB_lEEESJ_SK_NS4_8TiledMMAINS4_8MMA_AtomIJNS4_4SM904GMMA31MMA_64x256x32_F32E5M2E5M2_SS_TNILNSO_7ScaleInE1ELSQ_1EEEEEENS4_6LayoutISC_NS5_IJNSA_ILi0EEESU_SU_EEEEENS5_IJNS4_10UnderscoreESX_SX_EEEEENS4_13SM90_TMA_LOADENS4_14ComposedLayoutINS4_7SwizzleILi1ELi4ELi3EEENS4_18smem_ptr_flag_bitsILi8EEENST_INS5_IJNSA_ILi8EEESH_EEENS5_IJSH_SB_EEEEEEEvNS4_8identityES10_S1A_vS1B_EENS_8epilogue10collective6detail29Sm90TmaWarpSpecializedAdapterINS1E_15DefaultEpilogueISJ_SK_SK_NS1D_6thread17LinearCombinationISJ_Li1EffLNS1I_9ScaleType4KindE0ELNS_15FloatRoundStyleE2ESJ_EENS1_15EpilogueDefaultEEEEEvvEEEEvNT_6ParamsE,"ax",@progbits
	.align	128
.text._ZN7cutlass13device_kernelINS_4gemm6kernel13GemmUniversalIN4cute5tupleIJiiiiEEENS1_10collective13CollectiveMmaINS1_37MainloopSm90TmaGmmaWarpSpecializedFP8ILi22ENS5_IJNS4_1CILi1EEESB_SB_EEENS1_32KernelTmaWarpSpecializedPingpongEEENS5_IJNSA_ILi64EEENSA_ILi256EEENSA_ILi32EEEEEENS_12float_e5m2_tENS5_IJlSB_lEEESJ_SK_NS4_8TiledMMAINS4_8MMA_AtomIJNS4_4SM904GMMA31MMA_64x256x32_F32E5M2E5M2_SS_TNILNSO_7ScaleInE1ELSQ_1EEEEEENS4_6LayoutISC_NS5_IJNSA_ILi0EEESU_SU_EEEEENS5_IJNS4_10UnderscoreESX_SX_EEEEENS4_13SM90_TMA_LOADENS4_14ComposedLayoutINS4_7SwizzleILi1ELi4ELi3EEENS4_18smem_ptr_flag_bitsILi8EEENST_INS5_IJNSA_ILi8EEESH_EEENS5_IJSH_SB_EEEEEEEvNS4_8identityES10_S1A_vS1B_EENS_8epilogue10collective6detail29Sm90TmaWarpSpecializedAdapterINS1E_15DefaultEpilogueISJ_SK_SK_NS1D_6thread17LinearCombinationISJ_Li1EffLNS1I_9ScaleType4KindE0ELNS_15FloatRoundStyleE2ESJ_EENS1_15EpilogueDefaultEEEEEvvEEEEvNT_6ParamsE:
        .type           _ZN7cutlass13device_kernelINS_4gemm6kernel13GemmUniversalIN4cute5tupleIJiiiiEEENS1_10collective13CollectiveMmaINS1_37MainloopSm90TmaGmmaWarpSpecializedFP8ILi22ENS5_IJNS4_1CILi1EEESB_SB_EEENS1_32KernelTmaWarpSpecializedPingpongEEENS5_IJNSA_ILi64EEENSA_ILi256EEENSA_ILi32EEEEEENS_12float_e5m2_tENS5_IJlSB_lEEESJ_SK_NS4_8TiledMMAINS4_8MMA_AtomIJNS4_4SM904GMMA31MMA_64x256x32_F32E5M2E5M2_SS_TNILNSO_7ScaleInE1ELSQ_1EEEEEENS4_6LayoutISC_NS5_IJNSA_ILi0EEESU_SU_EEEEENS5_IJNS4_10UnderscoreESX_SX_EEEEENS4_13SM90_TMA_LOADENS4_14ComposedLayoutINS4_7SwizzleILi1ELi4ELi3EEENS4_18smem_ptr_flag_bitsILi8EEENST_INS5_IJNSA_ILi8EEESH_EEENS5_IJSH_SB_EEEEEEEvNS4_8identityES10_S1A_vS1B_EENS_8epilogue10collective6detail29Sm90TmaWarpSpecializedAdapterINS1E_15DefaultEpilogueISJ_SK_SK_NS1D_6thread17LinearCombinationISJ_Li1EffLNS1I_9ScaleType4KindE0ELNS_15FloatRoundStyleE2ESJ_EENS1_15EpilogueDefaultEEEEEvvEEEEvNT_6ParamsE,@function
        .size           _ZN7cutlass13device_kernelINS_4gemm6kernel13GemmUniversalIN4cute5tupleIJiiiiEEENS1_10collective13CollectiveMmaINS1_37MainloopSm90TmaGmmaWarpSpecializedFP8ILi22ENS5_IJNS4_1CILi1EEESB_SB_EEENS1_32KernelTmaWarpSpecializedPingpongEEENS5_IJNSA_ILi64EEENSA_ILi256EEENSA_ILi32EEEEEENS_12float_e5m2_tENS5_IJlSB_lEEESJ_SK_NS4_8TiledMMAINS4_8MMA_AtomIJNS4_4SM904GMMA31MMA_64x256x32_F32E5M2E5M2_SS_TNILNSO_7ScaleInE1ELSQ_1EEEEEENS4_6LayoutISC_NS5_IJNSA_ILi0EEESU_SU_EEEEENS5_IJNS4_10UnderscoreESX_SX_EEEEENS4_13SM90_TMA_LOADENS4_14ComposedLayoutINS4_7SwizzleILi1ELi4ELi3EEENS4_18smem_ptr_flag_bitsILi8EEENST_INS5_IJNSA_ILi8EEESH_EEENS5_IJSH_SB_EEEEEEEvNS4_8identityES10_S1A_vS1B_EENS_8epilogue10collective6detail29Sm90TmaWarpSpecializedAdapterINS1E_15DefaultEpilogueISJ_SK_SK_NS1D_6thread17LinearCombinationISJ_Li1EffLNS1I_9ScaleType4KindE0ELNS_15FloatRoundStyleE2ESJ_EENS1_15EpilogueDefaultEEEEEvvEEEEvNT_6ParamsE,(.L_x_369 - _ZN7cutlass13device_kernelINS_4gemm6kernel13GemmUniversalIN4cute5tupleIJiiiiEEENS1_10collective13CollectiveMmaINS1_37MainloopSm90TmaGmmaWarpSpecializedFP8ILi22ENS5_IJNS4_1CILi1EEESB_SB_EEENS1_32KernelTmaWarpSpecializedPingpongEEENS5_IJNSA_ILi64EEENSA_ILi256EEENSA_ILi32EEEEEENS_12float_e5m2_tENS5_IJlSB_lEEESJ_SK_NS4_8TiledMMAINS4_8MMA_AtomIJNS4_4SM904GMMA31MMA_64x256x32_F32E5M2E5M2_SS_TNILNSO_7ScaleInE1ELSQ_1EEEEEENS4_6LayoutISC_NS5_IJNSA_ILi0EEESU_SU_EEEEENS5_IJNS4_10UnderscoreESX_SX_EEEEENS4_13SM90_TMA_LOADENS4_14ComposedLayoutINS4_7SwizzleILi1ELi4ELi3EEENS4_18smem_ptr_flag_bitsILi8EEENST_INS5_IJNSA_ILi8EEESH_EEENS5_IJSH_SB_EEEEEEEvNS4_8identityES10_S1A_vS1B_EENS_8epilogue10collective6detail29Sm90TmaWarpSpecializedAdapterINS1E_15DefaultEpilogueISJ_SK_SK_NS1D_6thread17LinearCombinationISJ_Li1EffLNS1I_9ScaleType4KindE0ELNS_15FloatRoundStyleE2ESJ_EENS1_15EpilogueDefaultEEEEEvvEEEEvNT_6ParamsE)
        .other          _ZN7cutlass13device_kernelINS_4gemm6kernel13GemmUniversalIN4cute5tupleIJiiiiEEENS1_10collective13CollectiveMmaINS1_37MainloopSm90TmaGmmaWarpSpecializedFP8ILi22ENS5_IJNS4_1CILi1EEESB_SB_EEENS1_32KernelTmaWarpSpecializedPingpongEEENS5_IJNSA_ILi64EEENSA_ILi256EEENSA_ILi32EEEEEENS_12float_e5m2_tENS5_IJlSB_lEEESJ_SK_NS4_8TiledMMAINS4_8MMA_AtomIJNS4_4SM904GMMA31MMA_64x256x32_F32E5M2E5M2_SS_TNILNSO_7ScaleInE1ELSQ_1EEEEEENS4_6LayoutISC_NS5_IJNSA_ILi0EEESU_SU_EEEEENS5_IJNS4_10UnderscoreESX_SX_EEEEENS4_13SM90_TMA_LOADENS4_14ComposedLayoutINS4_7SwizzleILi1ELi4ELi3EEENS4_18smem_ptr_flag_bitsILi8EEENST_INS5_IJNSA_ILi8EEESH_EEENS5_IJSH_SB_EEEEEEEvNS4_8identityES10_S1A_vS1B_EENS_8epilogue10collective6detail29Sm90TmaWarpSpecializedAdapterINS1E_15DefaultEpilogueISJ_SK_SK_NS1D_6thread17LinearCombinationISJ_Li1EffLNS1I_9ScaleType4KindE0ELNS_15FloatRoundStyleE2ESJ_EENS1_15EpilogueDefaultEEEEEvvEEEEvNT_6ParamsE,@"STO_CUDA_ENTRY STV_DEFAULT"
_ZN7cutlass13device_kernelINS_4gemm6kernel13GemmUniversalIN4cute5tupleIJiiiiEEENS1_10collective13CollectiveMmaINS1_37MainloopSm90TmaGmmaWarpSpecializedFP8ILi22ENS5_IJNS4_1CILi1EEESB_SB_EEENS1_32KernelTmaWarpSpecializedPingpongEEENS5_IJNSA_ILi64EEENSA_ILi256EEENSA_ILi32EEEEEENS_12float_e5m2_tENS5_IJlSB_lEEESJ_SK_NS4_8TiledMMAINS4_8MMA_AtomIJNS4_4SM904GMMA31MMA_64x256x32_F32E5M2E5M2_SS_TNILNSO_7ScaleInE1ELSQ_1EEEEEENS4_6LayoutISC_NS5_IJNSA_ILi0EEESU_SU_EEEEENS5_IJNS4_10UnderscoreESX_SX_EEEEENS4_13SM90_TMA_LOADENS4_14ComposedLayoutINS4_7SwizzleILi1ELi4ELi3EEENS4_18smem_ptr_flag_bitsILi8EEENST_INS5_IJNSA_ILi8EEESH_EEENS5_IJSH_SB_EEEEEEEvNS4_8identityES10_S1A_vS1B_EENS_8epilogue10collective6detail29Sm90TmaWarpSpecializedAdapterINS1E_15DefaultEpilogueISJ_SK_SK_NS1D_6thread17LinearCombinationISJ_Li1EffLNS1I_9ScaleType4KindE0ELNS_15FloatRoundStyleE2ESJ_EENS1_15EpilogueDefaultEEEEEvvEEEEvNT_6ParamsE:
[----:B------:R-:W0:Y:S02]  /*0000*/  LDC R1, c[0x0][0x28] ;  /* 0x00000a00ff017b82 */ /* 0x000e240000000800 */
[----:B0-----:R-:W-:Y:S01]  /*0010*/  VIADD R1, R1, 0xfffffef0 ;  /* 0xfffffef001017836 */ /* 0x001fe20000000000 */
[----:B------:R-:W0:Y:S01]  /*0020*/  S2R R2, SR_TID.X ;  /* 0x0000000000027919 */ /* 0x000e220000002100 */
[----:B------:R-:W-:Y:S01]  /*0030*/  ELECT P0, URZ, PT ;  /* 0x00000000003f782f */ /* 0x000fe20003800000 */
[----:B------:R-:W-:Y:S01]  /*0040*/  BSSY B0, `(.L_x_0) ;  /* 0x0000014000007945 */ /* 0x000fe20003800000 */
[----:B0-----:R-:W-:-:S05]  /*0050*/  SHF.R.U32.HI R0, RZ, 0x5, R2 ;  /* 0x00000005ff007819 */ /* 0x001fca0000011602 */
[----:B------:R-:W0:Y:S02]  /*0060*/  SHFL.IDX PT, R3, R0, RZ, 0x1f ;  /* 0x00001fff00037589 */ /* 0x000e2400000e0000 */
[----:B0-----:R-:W-:Y:S02]  /*0070*/  R2UR UR6, R3 ;  /* 0x00000000030672ca */ /* 0x001fe400000e0000 */
[----:B------:R-:W-:-:S05]  /*0080*/  SHF.R.U32.HI R3, RZ, 0x7, R2 ;  /* 0x00000007ff037819 */ /* 0x000fca0000011602 */
[----:B------:R0:W1:Y:S06]  /*0090*/  SHFL.IDX PT, R4, R3, RZ, 0x1f ;  /* 0x00001fff03047589 */ /* 0x00006c00000e0000 */
[----:B------:R-:W-:Y:S02]  /*00a0*/  USHF.R.S32.HI UR4, URZ, 0x1f, UR6 ;  /* 0x0000001f3f047899 */ /* 0x000fe40008011406 */
[----:B------:R-:W-:Y:S02]  /*00b0*/  ISETP.NE.OR P0, PT, RZ, UR6, !P0 ;  /* 0x00000006ff007c0c */ /* 0x000fe4000c705670 */
[----:B------:R-:W-:-:S04]  /*00c0*/  ULEA.HI UR4, UR4, UR6, URZ, 0x2 ;  /* 0x0000000604047291 */ /* 0x000fc8000f8f103f */
[----:B------:R-:W-:-:S04]  /*00d0*/  ULOP3.LUT UR4, UR4, 0xfffffffc, URZ, 0xc0, !UPT ;  /* 0xfffffffc04047892 */ /* 0x000fc8000f8ec03f */
[----:B------:R-:W-:-:S03]  /*00e0*/  UIADD3 UR6, UR6, -UR4, URZ ;  /* 0x8000000406067290 */ /* 0x000fc6000fffe03f */
[----:B0-----:R-:W-:Y:S09]  /*00f0*/  @P0 BRA `(.L_x_1) ;  /* 0x0000000000200947 */ /* 0x001ff20003800000 */
[----:B------:R-:W-:Y:S02]  /*0100*/  ULDC.64 UR4, c[0x0][0x198] ;  /* 0x0000660000047ab9 */ /* 0x000fe40000000a00 */
[----:B------:R-:W-:Y:S02]  /*0110*/  UIADD3 UR8, UP0, UR4, 0xf0, URZ ;  /* 0x000000f004087890 */ /* 0x000fe4000ff1e03f */
[----:B------:R-:W-:Y:S02]  /*0120*/  UIADD3 UR4, UP1, UR4, 0x1f0, URZ ;  /* 0x000001f004047890 */ /* 0x000fe4000ff3e03f */
[----:B------:R-:W-:Y:S02]  /*0130*/  UIADD3.X UR9, URZ, UR5, URZ, UP0, !UPT ;  /* 0x000000053f097290 */ /* 0x000fe400087fe43f */
[----:B------:R-:W-:-:S07]  /*0140*/  UIADD3.X UR5, URZ, UR5, URZ, UP1, !UPT ;  /* 0x000000053f057290 */ /* 0x000fce0008ffe43f */
[----:B------:R0:W-:Y:S02]  /*0150*/  UTMACCTL.PF [UR8] ;  /* 0x00000000080079b9 */ /* 0x0001e40008040000 */
[----:B------:R0:W-:Y:S02]  /*0160*/  UTMACCTL.PF [UR4] ;  /* 0x00000000040079b9 */ /* 0x0001e40008040000 */
[----:B0-----:R-:W-:Y:S01]  /*0170*/  NOP ;  /* 0x0000000000007918 */ /* 0x001fe20000000000 */
.L_x_1:
[----:B------:R-:W-:Y:S05]  /*0180*/  BSYNC B0 ;  /* 0x0000000000007941 */ /* 0x000fea0003800000 */
.L_x_0:
[----:B------:R-:W0:Y:S01]  /*0190*/  SHFL.IDX PT, R5, R0, RZ, 0x1f ;  /* 0x00001fff00057589 */ /* 0x000e2200000e0000 */
[----:B-1----:R-:W-:Y:S01]  /*01a0*/  R2UR UR14, R4 ;  /* 0x00000000040e72ca */ /* 0x002fe200000e0000 */
[----:B------:R-:W-:-:S04]  /*01b0*/  UISETP.NE.AND UP0, UPT, UR6, 0x3, UPT ;  /* 0x000000030600788c */ /* 0x000fc8000bf05270 */
[----:B------:R-:W-:-:S08]  /*01c0*/  UISETP.EQ.OR UP0, UPT, UR6, URZ, !UP0 ;  /* 0x0000003f0600728c */ /* 0x000fd0000c702670 */
[----:B------:R-:W-:Y:S02]  /*01d0*/  UIADD3 UR12, UR14, -0x1, URZ ;  /* 0xffffffff0e0c7890 */ /* 0x000fe4000fffe03f */
[----:B------:R-:W-:Y:S02]  /*01e0*/  UISETP.EQ.AND UP0, UPT, UR14, URZ, UP0 ;  /* 0x0000003f0e00728c */ /* 0x000fe40008702270 */
[----:B------:R-:W-:Y:S02]  /*01f0*/  UISETP.GE.U32.AND UP1, UPT, UR12, 0x2, UPT ;  /* 0x000000020c00788c */ /* 0x000fe4000bf26070 */
[----:B------:R-:W-:Y:S01]  /*0200*/  USEL UR13, URZ, 0x1, !UP0 ;  /* 0x000000013f0d7887 */ /* 0x000fe2000c000000 */
[----:B0-----:R-:W-:-:S03]  /*0210*/  ISETP.NE.AND P0, PT, R5, RZ, PT ;  /* 0x000000ff0500720c */ /* 0x001fc60003f05270 */
[----:B------:R-:W-:-:S10]  /*0220*/  USEL UR13, UR13, 0x2, UP1 ;  /* 0x000000020d0d7887 */ /* 0x000fd40008800000 */
[----:B------:R-:W-:Y:S05]  /*0230*/  @P0 BRA `(.L_x_2) ;  /* 0x0000000000f40947 */ /* 0x000fea0003800000 */
[----:B------:R-:W-:Y:S01]  /*0240*/  ELECT P0, URZ, PT ;  /* 0x00000000003f782f */ /* 0x000fe20003800000 */
[----:B------:R-:W-:-:S12]  /*0250*/  BSSY B0, `(.L_x_2) ;  /* 0x000003b000007945 */ /* 0x000fd80003800000 */
[----:B------:R-:W-:Y:S05]  /*0260*/  @!P0 BRA `(.L_x_3) ;  /* 0x0000000000e48947 */ /* 0x000fea0003800000 */
[----:B------:R-:W0:Y:S01]  /*0270*/  S2UR UR7, SR_CgaCtaId ;  /* 0x00000000000779c3 */ /* 0x000e220000008800 */
[----:B------:R-:W-:Y:S01]  /*0280*/  UMOV UR4, 0x400 ;  /* 0x0000040000047882 */ /* 0x000fe20000000000 */
[----:B------:R-:W-:Y:S01]  /*0290*/  UMOV UR5, 0x1 ;  /* 0x0000000100057882 */ /* 0x000fe20000000000 */
[----:B------:R-:W-:Y:S02]  /*02a0*/  UMOV UR8, 0x80 ;  /* 0x0000008000087882 */ /* 0x000fe40000000000 */
[----:B------:R-:W-:-:S04]  /*02b0*/  UIADD3 UR8, -UR8, 0x100000, URZ ;  /* 0x0010000008087890 */ /* 0x000fc8000fffe13f */
[----:B------:R-:W-:Y:S02]  /*02c0*/  USHF.L.U32 UR9, UR8, 0xb, URZ ;  /* 0x0000000b08097899 */ /* 0x000fe4000800063f */
[----:B------:R-:W-:Y:S02]  /*02d0*/  USHF.L.U32 UR8, UR8, 0x1, URZ ;  /* 0x0000000108087899 */ /* 0x000fe4000800063f */
[----:B0-----:R-:W-:Y:S02]  /*02e0*/  ULEA UR7, UR7, UR4, 0x18 ;  /* 0x0000000407077291 */ /* 0x001fe4000f8ec03f */
[----:B------:R-:W-:-:S04]  /*02f0*/  UIADD3 UR4, -UR5, 0x100000, URZ ;  /* 0x0010000005047890 */ /* 0x000fc8000fffe13f */
[----:B------:R-:W-:Y:S02]  /*0300*/  USHF.L.U32 UR5, UR4, 0xb, URZ ;  /* 0x0000000b04057899 */ /* 0x000fe4000800063f */
[----:B------:R-:W-:Y:S01]  /*0310*/  USHF.L.U32 UR4, UR4, 0x1, URZ ;  /* 0x0000000104047899 */ /* 0x000fe2000800063f */
[----:B------:R-:W0:Y:S11]  /*0320*/  FENCE.VIEW.ASYNC.S ;  /* 0x00000000000073c6 */ /* 0x000e360000000000 */
[----:B0-----:R0:W1:Y:S01]  /*0330*/  SYNCS.EXCH.64 URZ, [UR7], UR4 ;  /* 0x00000004073f75b2 */ /* 0x0010620008000100 */
[----:B------:R0:W2:Y:S01]  /*0340*/  SYNCS.EXCH.64 URZ, [UR7+0xb0], UR8 ;  /* 0x0000b008073f75b2 */ /* 0x0000a20008000100 */
[----:B------:R0:W3:Y:S01]  /*0350*/  SYNCS.EXCH.64 URZ, [UR7+0x8], UR4 ;  /* 0x00000804073f75b2 */ /* 0x0000e20008000100 */
[----:B------:R0:W4:Y:S01]  /*0360*/  SYNCS.EXCH.64 URZ, [UR7+0xb8], UR8 ;  /* 0x0000b808073f75b2 */ /* 0x0001220008000100 */
[----:B------:R0:W0:Y:S01]  /*0370*/  SYNCS.EXCH.64 URZ, [UR7+0x10], UR4 ;  /* 0x00001004073f75b2 */ /* 0x0000220008000100 */
        /* <DEDUP_REMOVED lines=39> */
[----:B-1234-:R-:W-:Y:S01]  /*05f0*/  NOP ;  /* 0x0000000000007918 */ /* 0x01efe20000000000 */
.L_x_3:
[----:B0-----:R-:W-:Y:S05]  /*0600*/  BSYNC B0 ;  /* 0x0000000000007941 */ /* 0x001fea0003800000 */
.L_x_2:
[----:B------:R-:W0:Y:S01]  /*0610*/  SHFL.IDX PT, R5, R0, RZ, 0x1f ;  /* 0x00001fff00057589 */ /* 0x000e2200000e0000 */
[----:B------:R-:W-:Y:S01]  /*0620*/  ELECT P0, URZ, PT ;  /* 0x00000000003f782f */ /* 0x000fe20003800000 */
[----:B------:R-:W-:Y:S01]  /*0630*/  NOP ;  /* 0x0000000000007918 */ /* 0x000fe20000000000 */
[----:B------:R-:W-:Y:S01]  /*0640*/  ELECT P1, URZ, PT ;  /* 0x00000000003f782f */ /* 0x000fe20003820000 */
[----:B------:R-:W1:Y:S01]  /*0650*/  SHFL.IDX PT, R4, R0, RZ, 0x1f ;  /* 0x00001fff00047589 */ /* 0x000e6200000e0000 */
[----:B------:R-:W-:Y:S01]  /*0660*/  UMOV UR4, 0x20 ;  /* 0x0000002000047882 */ /* 0x000fe20000000000 */
[----:B------:R-:W-:Y:S01]  /*0670*/  UMOV UR9, 0x80 ;  /* 0x0000008000097882 */ /* 0x000fe20000000000 */
[----:B------:R-:W-:Y:S01]  /*0680*/  NOP ;  /* 0x0000000000007918 */ /* 0x000fe20000000000 */
[----:B------:R2:W3:Y:S01]  /*0690*/  SHFL.IDX PT, R0, R3, RZ, 0x1f ;  /* 0x00001fff03007589 */ /* 0x0004e200000e0000 */
[----:B------:R-:W-:Y:S01]  /*06a0*/  ULDC.64 UR22, c[0x0][0x208] ;  /* 0x0000820000167ab9 */ /* 0x000fe20000000a00 */
[----:B--2---:R-:W-:-:S04]  /*06b0*/  SHF.R.S32.HI R3, RZ, 0x1f, R2 ;  /* 0x0000001fff037819 */ /* 0x004fc80000011402 */
[----:B------:R-:W-:Y:S02]  /*06c0*/  LEA.HI R3, R3, R2, RZ, 0x7 ;  /* 0x0000000203037211 */ /* 0x000fe400078f38ff */
[----:B0-----:R-:W-:Y:S02]  /*06d0*/  ISETP.NE.OR P0, PT, R5, RZ, !P0 ;  /* 0x000000ff0500720c */ /* 0x001fe40004705670 */
[----:B------:R-:W-:Y:S02]  /*06e0*/  LOP3.LUT R3, R3, 0xffffff80, RZ, 0xc0, !PT ;  /* 0xffffff8003037812 */ /* 0x000fe400078ec0ff */
[----:B-1----:R-:W-:-:S03]  /*06f0*/  ISETP.NE.OR P1, PT, R4, RZ, !P1 ;  /* 0x000000ff0400720c */ /* 0x002fc60004f25670 */
[----:B------:R-:W-:Y:S01]  /*0700*/  IMAD.IADD R3, R2, 0x1, -R3 ;  /* 0x0000000102037824 */ /* 0x000fe200078e0a03 */
[----:B---3--:R-:W-:-:S05]  /*0710*/  R2UR UR17, R0 ;  /* 0x00000000001172ca */ /* 0x008fca00000e0000 */
[----:B------:R-:W-:-:S04]  /*0720*/  VOTEU.ALL UP0, P0 ;  /* 0x00000000003f7886 */ /* 0x000fc80000000000 */
[----:B------:R-:W-:Y:S01]  /*0730*/  VOTEU.ALL UP1, P1 ;  /* 0x00000000003f7886 */ /* 0x000fe20000820000 */
[----:B------:R-:W0:Y:S01]  /*0740*/  @!UP0 S2UR UR8, SR_CgaCtaId ;  /* 0x00000000000889c3 */ /* 0x000e220000008800 */
[----:B------:R-:W-:Y:S01]  /*0750*/  @!UP0 UMOV UR7, 0x400 ;  /* 0x0000040000078882 */ /* 0x000fe20000000000 */
[----:B------:R-:W-:-:S04]  /*0760*/  @!UP0 UIADD3 UR4, -UR4, 0x100000, URZ ;  /* 0x0010000004048890 */ /* 0x000fc8000fffe13f */
[----:B------:R-:W-:Y:S02]  /*0770*/  @!UP0 USHF.L.U32 UR5, UR4, 0xb, URZ ;  /* 0x0000000b04058899 */ /* 0x000fe4000800063f */
[----:B------:R-:W-:Y:S01]  /*0780*/  @!UP0 USHF.L.U32 UR4, UR4, 0x1, URZ ;  /* 0x0000000104048899 */ /* 0x000fe2000800063f */
[----:B------:R-:W-:Y:S01]  /*0790*/  @!UP1 UMOV UR10, 0x400 ;  /* 0x00000400000a9882 */ /* 0x000fe20000000000 */
[----:B------:R-:W-:Y:S01]  /*07a0*/  VOTEU.ALL UP2, P1 ;  /* 0x00000000003f7886 */ /* 0x000fe20000840000 */
[----:B------:R-:W-:Y:S01]  /*07b0*/  VOTEU.ALL UP3, P1 ;  /* 0x00000000003f7886 */ /* 0x000fe20000860000 */
[----:B------:R-:W-:Y:S01]  /*07c0*/  VOTEU.ALL UP4, P1 ;  /* 0x00000000003f7886 */ /* 0x000fe20000880000 */
[----:B------:R-:W1:Y:S01]  /*07d0*/  @!UP1 S2UR UR11, SR_CgaCtaId ;  /* 0x00000000000b99c3 */ /* 0x000e620000008800 */
[----:B------:R-:W-:Y:S01]  /*07e0*/  VOTEU.ALL UP5, P1 ;  /* 0x00000000003f7886 */ /* 0x000fe200008a0000 */
[----:B------:R-:W-:Y:S01]  /*07f0*/  ISETP.NE.AND P1, PT, RZ, UR14, PT ;  /* 0x0000000eff007c0c */ /* 0x000fe2000bf25270 */
[----:B0-----:R-:W-:-:S02]  /*0800*/  @!UP0 ULEA UR7, UR8, UR7, 0x18 ;  /* 0x0000000708078291 */ /* 0x001fc4000f8ec03f */
[----:B------:R-:W-:-:S04]  /*0810*/  @!UP1 UIADD3 UR8, -UR9, 0x100000, URZ ;  /* 0x0010000009089890 */ /* 0x000fc8000fffe13f */
[----:B------:R-:W-:Y:S02]  /*0820*/  @!UP1 USHF.L.U32 UR9, UR8, 0xb, URZ ;  /* 0x0000000b08099899 */ /* 0x000fe4000800063f */
[----:B------:R-:W-:Y:S01]  /*0830*/  @!UP1 USHF.L.U32 UR8, UR8, 0x1, URZ ;  /* 0x0000000108089899 */ /* 0x000fe2000800063f */
[----:B------:R-:W-:Y:S01]  /*0840*/  VOTEU.ALL UP0, P0 ;  /* 0x00000000003f7886 */ /* 0x000fe20000000000 */
[----:B-1----:R-:W-:Y:S01]  /*0850*/  @!UP1 ULEA UR10, UR11, UR10, 0x18 ;  /* 0x0000000a0b0a9291 */ /* 0x002fe2000f8ec03f */
[----:B------:R-:W-:Y:S01]  /*0860*/  VOTEU.ALL UP1, P0 ;  /* 0x00000000003f7886 */ /* 0x000fe20000020000 */
[----:B------:R-:W0:Y:S02]  /*0870*/  FENCE.VIEW.ASYNC.S ;  /* 0x00000000000073c6 */ /* 0x000e240000000000 */
[----:B0-----:R-:W0:Y:S02]  /*0880*/  @!UP0 SYNCS.EXCH.64 URZ, [UR7+0x190], UR4 ;  /* 0x00019004073f85b2 */ /* 0x001e240008000100 */
[----:B------:R1:W0:Y:S01]  /*0890*/  @!UP1 SYNCS.EXCH.64 URZ, [UR7+0x198], UR4 ;  /* 0x00019804073f95b2 */ /* 0x0002220008000100 */
[----:B------:R-:W-:Y:S01]  /*08a0*/  NOP ;  /* 0x0000000000007918 */ /* 0x000fe20000000000 */
[----:B-1----:R-:W-:-:S02]  /*08b0*/  ULDC.64 UR4, c[0x0][0x598] ;  /* 0x0001660000047ab9 */ /* 0x002fc40000000a00 */
[----:B------:R-:W-:Y:S02]  /*08c0*/  ISETP.NE.U32.AND P0, PT, RZ, UR4, PT ;  /* 0x00000004ff007c0c */ /* 0x000fe4000bf05070 */
[----:B------:R1:W0:Y:S02]  /*08d0*/  @!UP2 SYNCS.EXCH.64 URZ, [UR10+0x170], UR8 ;  /* 0x000170080a3fa5b2 */ /* 0x0002240008000100 */
[----:B------:R-:W-:Y:S01]  /*08e0*/  ISETP.NE.AND.EX P0, PT, RZ, UR5, PT, P0 ;  /* 0x00000005ff007c0c */ /* 0x000fe2000bf05300 */
[----:B------:R1:W0:Y:S01]  /*08f0*/  @!UP3 SYNCS.EXCH.64 URZ, [UR10+0x178], UR8 ;  /* 0x000178080a3fb5b2 */ /* 0x0002220008000100 */
[----:B------:R1:W0:Y:S01]  /*0900*/  @!UP4 SYNCS.EXCH.64 URZ, [UR10+0x180], UR8 ;  /* 0x000180080a3fc5b2 */ /* 0x0002220008000100 */
[----:B------:R1:W0:Y:S01]  /*0910*/  @!UP5 SYNCS.EXCH.64 URZ, [UR10+0x188], UR8 ;  /* 0x000188080a3fd5b2 */ /* 0x0002220008000100 */
[----:B------:R-:W-:Y:S01]  /*0920*/  NOP ;  /* 0x0000000000007918 */ /* 0x000fe20000000000 */
[----:B0-----:R-:W-:Y:S08]  /*0930*/  BAR.SYNC.DEFER_BLOCKING 0x0 ;  /* 0x0000000000007b1d */ /* 0x001ff00000010000 */
[----:B-1----:R-:W-:Y:S05]  /*0940*/  @!P0 BRA `(.L_x_4) ;  /* 0x0000000000208947 */ /* 0x002fea0003800000 */
[----:B------:R-:W0:Y:S02]  /*0950*/  LDC.64 R4, c[0x0][0x598] ;  /* 0x00016600ff047b82 */ /* 0x000e240000000a00 */
[----:B0-----:R-:W2:Y:S02]  /*0960*/  LDG.E.64 R4, desc[UR22][R4.64] ;  /* 0x0000001604047981 */ /* 0x001ea4000c1e1b00 */
[----:B--2---:R-:W-:-:S04]  /*0970*/  ISETP.NE.U32.AND P0, PT, R4, RZ, PT ;  /* 0x000000ff0400720c */ /* 0x004fc80003f05070 */
[----:B------:R-:W-:-:S13]  /*0980*/  ISETP.NE.AND.EX P0, PT, R5, RZ, PT, P0 ;  /* 0x000000ff0500720c */ /* 0x000fda0003f05300 */
[----:B------:R-:W-:Y:S05]  /*0990*/  @!P0 BRA `(.L_x_4) ;  /* 0x00000000000c8947 */ /* 0x000fea0003800000 */
[----:B------:R-:W2:Y:S02]  /*09a0*/  LD.E R4, desc[UR22][R4.64] ;  /* 0x0000001604047980 */ /* 0x000ea4000c101900 */
[----:B--2---:R-:W-:Y:S01]  /*09b0*/  R2UR UR25, R4 ;  /* 0x00000000041972ca */ /* 0x004fe200000e0000 */
[----:B------:R-:W-:-:S14]  /*09c0*/  BRA `(.L_x_5) ;  /* 0x0000000000247947 */ /* 0x000fdc0003800000 */
.L_x_4:
[----:B------:R-:W-:Y:S02]  /*09d0*/  ULDC.64 UR4, c[0x0][0x588] ;  /* 0x0001620000047ab9 */ /* 0x000fe40000000a00 */
[----:B------:R-:W-:-:S04]  /*09e0*/  ISETP.NE.U32.AND P0, PT, RZ, UR4, PT ;  /* 0x00000004ff007c0c */ /* 0x000fc8000bf05070 */
[----:B------:R-:W-:-:S13]  /*09f0*/  ISETP.NE.AND.EX P0, PT, RZ, UR5, PT, P0 ;  /* 0x00000005ff007c0c */ /* 0x000fda000bf05300 */
[----:B------:R-:W-:Y:S05]  /*0a00*/  @!P0 BRA `(.L_x_6) ;  /* 0x0000000000108947 */ /* 0x000fea0003800000 */
[----:B------:R-:W0:Y:S02]  /*0a10*/  LDC.64 R4, c[0x0][0x588] ;  /* 0x00016200ff047b82 */ /* 0x000e240000000a00 */
[----:B0-----:R-:W2:Y:S02]  /*0a20*/  LDG.E R4, desc[UR22][R4.64] ;  /* 0x0000001604047981 */ /* 0x001ea4000c1e1900 */
[----:B--2---:R-:W-:Y:S01]  /*0a30*/  R2UR UR25, R4 ;  /* 0x00000000041972ca */ /* 0x004fe200000e0000 */
[----:B------:R-:W-:-:S14]  /*0a40*/  BRA `(.L_x_5) ;  /* 0x0000000000047947 */ /* 0x000fdc0003800000 */
.L_x_6:
[----:B------:R-:W-:-:S05]  /*0a50*/  ULDC UR25, c[0x0][0x580] ;  /* 0x0001600000197ab9 */ /* 0x000fca0000000800 */
.L_x_5:
[----:B------:R-:W-:Y:S02]  /*0a60*/  ULDC.64 UR4, c[0x0][0x5a0] ;  /* 0x0001680000047ab9 */ /* 0x000fe40000000a00 */
[----:B------:R-:W-:-:S04]  /*0a70*/  ISETP.NE.U32.AND P0, PT, RZ, UR4, PT ;  /* 0x00000004ff007c0c */ /* 0x000fc8000bf05070 */
[----:B------:R-:W-:-:S13]  /*0a80*/  ISETP.NE.AND.EX P0, PT, RZ, UR5, PT, P0 ;  /* 0x00000005ff007c0c */ /* 0x000fda000bf05300 */
[----:B------:R-:W-:Y:S05]  /*0a90*/  @!P0 BRA `(.L_x_7) ;  /* 0x0000000000208947 */ /* 0x000fea0003800000 */
        /* <DEDUP_REMOVED lines=8> */
.L_x_7:
        /* <DEDUP_REMOVED lines=8> */
.L_x_9:
[----:B------:R-:W-:-:S05]  /*0ba0*/  ULDC UR26, c[0x0][0x584] ;  /* 0x00016100001a7ab9 */ /* 0x000fca0000000800 */
.L_x_8:
[----:B------:R-:W0:Y:S01]  /*0bb0*/  LDC R0, c[0x0][0x65c] ;  /* 0x00019700ff007b82 */ /* 0x000e220000000800 */
[----:B------:R-:W1:Y:S01]  /*0bc0*/  S2R R12, SR_CTAID.Y ;  /* 0x00000000000c7919 */ /* 0x000e620000002600 */
[----:B------:R-:W-:Y:S01]  /*0bd0*/  IMAD.MOV.U32 R5, RZ, RZ, RZ ;  /* 0x000000ffff057224 */ /* 0x000fe200078e00ff */
[----:B------:R-:W-:Y:S01]  /*0be0*/  UISETP.NE.AND UP0, UPT, UR14, 0x2, UPT ;  /* 0x000000020e00788c */ /* 0x000fe2000bf05270 */
[----:B------:R-:W2:Y:S01]  /*0bf0*/  S2R R4, SR_CTAID.X ;  /* 0x0000000000047919 */ /* 0x000ea20000002500 */
[----:B------:R-:W-:Y:S01]  /*0c00*/  ULDC UR7, c[0x0][0x28c] ;  /* 0x0000a30000077ab9 */ /* 0x000fe20000000800 */
[----:B------:R-:W-:Y:S01]  /*0c10*/  UMOV UR5, URZ ;  /* 0x0000003f00057c82 */ /* 0x000fe20008000000 */
[----:B------:R-:W-:Y:S02]  /*0c20*/  UIADD3 UR7, UR7, 0x1f, URZ ;  /* 0x0000001f07077890 */ /* 0x000fe4000fffe03f */
[----:B------:R-:W-:Y:S01]  /*0c30*/  PLOP3.LUT P0, PT, PT, PT, UP0, 0x80, 0x0 ;  /* 0x000000000000781c */ /* 0x000fe20003f0f008 */
[----:B------:R-:W-:Y:S01]  /*0c40*/  UMOV UR4, URZ ;  /* 0x0000003f00047c82 */ /* 0x000fe20008000000 */
[----:B------:R-:W-:Y:S01]  /*0c50*/  ULDC.64 UR18, c[0x0][0x650] ;  /* 0x0001940000127ab9 */ /* 0x000fe20000000a00 */
[----:B------:R-:W-:-:S04]  /*0c60*/  USHF.R.S32.HI UR10, URZ, 0x1f, UR7 ;  /* 0x0000001f3f0a7899 */ /* 0x000fc80008011407 */
[----:B------:R-:W-:-:S04]  /*0c70*/  ULEA.HI UR10, UR10, UR7, URZ, 0x5 ;  /* 0x000000070a0a7291 */ /* 0x000fc8000f8f283f */
[----:B------:R-:W-:Y:S01]  /*0c80*/  USHF.R.S32.HI UR14, URZ, 0x5, UR10 ;  /* 0x000000053f0e7899 */ /* 0x000fe2000801140a */
[----:B0-----:R-:W-:-:S13]  /*0c90*/  ISETP.NE.AND P2, PT, R0, 0x1, PT ;  /* 0x000000010000780c */ /* 0x001fda0003f45270 */
[----:B------:R-:W2:Y:S01]  /*0ca0*/  @P2 LDC R9, c[0x0][0x10] ;  /* 0x00000400ff092b82 */ /* 0x000ea20000000800 */
[----:B-1----:R-:W-:Y:S02]  /*0cb0*/  @P2 IMAD.MOV.U32 R6, RZ, RZ, R12 ;  /* 0x000000ffff062224 */ /* 0x002fe400078e000c */
[----:B------:R-:W-:-:S05]  /*0cc0*/  @P2 IMAD.MOV.U32 R7, RZ, RZ, RZ ;  /* 0x000000ffff072224 */ /* 0x000fca00078e00ff */
[----:B------:R-:W0:Y:S01]  /*0cd0*/  @!P2 LDC R11, c[0x0][0xc] ;  /* 0x00000300ff0bab82 */ /* 0x000e220000000800 */
[----:B------:R-:W-:Y:S01]  /*0ce0*/  ULDC UR8, c[0x0][0xc] ;  /* 0x0000030000087ab9 */ /* 0x000fe20000000800 */
[----:B------:R-:W-:Y:S01]  /*0cf0*/  ULDC UR9, c[0x0][0x10] ;  /* 0x0000040000097ab9 */ /* 0x000fe20000000800 */
[----:B------:R-:W-:Y:S01]  /*0d00*/  ULDC UR7, c[0x0][0x14] ;  /* 0x0000050000077ab9 */ /* 0x000fe20000000800 */
[----:B------:R-:W-:-:S04]  /*0d10*/  UIMAD.WIDE.U32 UR8, UR8, UR9, URZ ;  /* 0x00000009080872a5 */ /* 0x000fc8000f8e003f */
[----:B------:R-:W-:Y:S02]  /*0d20*/  UIMAD.WIDE.U32 UR20, UR8, UR7, URZ ;  /* 0x00000007081472a5 */ /* 0x000fe4000f8e003f */
[----:B------:R-:W-:-:S04]  /*0d30*/  UIMAD UR15, UR9, UR7, URZ ;  /* 0x00000007090f72a4 */ /* 0x000fc8000f8e023f */
[----:B------:R-:W-:Y:S01]  /*0d40*/  UIADD3 UR15, UR21, UR15, URZ ;  /* 0x0000000f150f7290 */ /* 0x000fe2000fffe03f */
[----:B--2---:R-:W-:-:S04]  /*0d50*/  @P2 IMAD.WIDE.U32 R8, R4, R9, R6 ;  /* 0x0000000904082225 */ /* 0x004fc800078e0006 */
[----:B------:R-:W-:Y:S02]  /*0d60*/  @P2 IMAD.MOV.U32 R13, RZ, RZ, R8 ;  /* 0x000000ffff0d2224 */ /* 0x000fe400078e0008 */
[----:B0-----:R-:W-:-:S04]  /*0d70*/  @!P2 IMAD.WIDE.U32 R6, R11, R12, R4 ;  /* 0x0000000c0b06a225 */ /* 0x001fc800078e0004 */
[----:B------:R-:W-:Y:S02]  /*0d80*/  @P2 IMAD.MOV.U32 R11, RZ, RZ, RZ ;  /* 0x000000ffff0b2224 */ /* 0x000fe400078e00ff */
[----:B------:R-:W-:Y:S02]  /*0d90*/  @!P2 IMAD.MOV.U32 R13, RZ, RZ, R6 ;  /* 0x000000ffff0da224 */ /* 0x000fe400078e0006 */
[----:B------:R-:W-:Y:S02]  /*0da0*/  @P2 IMAD.IADD R10, R9, 0x1, R11 ;  /* 0x00000001090a2824 */ /* 0x000fe400078e020b */
[----:B------:R-:W-:Y:S01]  /*0db0*/  @!P2 IMAD.MOV.U32 R10, RZ, RZ, R7 ;  /* 0x000000ffff0aa224 */ /* 0x000fe200078e0007 */
[----:B------:R0:W-:Y:S01]  /*0dc0*/  STL [R1+0x80], R13 ;  /* 0x0000800d01007387 */ /* 0x0001e20000100800 */
[----:B------:R-:W-:Y:S02]  /*0dd0*/  IMAD.MOV.U32 R18, RZ, RZ, R13 ;  /* 0x000000ffff127224 */ /* 0x000fe400078e000d */
[----:B------:R-:W-:Y:S01]  /*0de0*/  IMAD.MOV.U32 R19, RZ, RZ, R10 ;  /* 0x000000ffff137224 */ /* 0x000fe200078e000a */
[----:B------:R0:W-:Y:S01]  /*0df0*/  STL [R1+0x7c], R10 ;  /* 0x00007c0a01007387 */ /* 0x0001e20000100800 */
[----:B------:R-:W-:Y:S05]  /*0e00*/  @P0 BRA `(.L_x_10) ;  /* 0x0000000000280947 */ /* 0x000fea0003800000 */
[----:B------:R-:W-:Y:S01]  /*0e10*/  IADD3 R18, P0, R18, UR20, RZ ;  /* 0x0000001412127c10 */ /* 0x000fe2000ff1e0ff */
[----:B------:R-:W-:Y:S02]  /*0e20*/  UISETP.GE.U32.AND UP0, UPT, UR14, 0x16, UPT ;  /* 0x000000160e00788c */ /* 0x000fe4000bf06070 */
[----:B------:R-:W-:Y:S01]  /*0e30*/  UIMAD.WIDE.U32 UR4, UR14, -0x45d1745d, URZ ;  /* 0xba2e8ba30e0478a5 */ /* 0x000fe2000f8e003f */
[----:B------:R-:W-:Y:S01]  /*0e40*/  IADD3.X R19, R19, UR15, RZ, P0, !PT ;  /* 0x0000000f13137c10 */ /* 0x000fe200087fe4ff */
[----:B------:R1:W-:Y:S02]  /*0e50*/  STL [R1+0x80], R18 ;  /* 0x0000801201007387 */ /* 0x0003e40000100800 */
[----:B------:R-:W-:Y:S02]  /*0e60*/  USHF.R.U32.HI UR5, URZ, 0x4, UR5 ;  /* 0x000000043f057899 */ /* 0x000fe40008011605 */
[----:B------:R1:W-:Y:S01]  /*0e70*/  STL [R1+0x7c], R19 ;  /* 0x00007c1301007387 */ /* 0x0003e20000100800 */
[----:B------:R-:W-:-:S02]  /*0e80*/  UMOV UR4, URZ ;  /* 0x0000003f00047c82 */ /* 0x000fc40008000000 */
[----:B------:R-:W-:Y:S02]  /*0e90*/  @UP0 ULOP3.LUT UR4, UR5, 0x1, URZ, 0xc0, !UPT ;  /* 0x0000000105040892 */ /* 0x000fe4000f8ec03f */
[----:B------:R-:W-:-:S12]  /*0ea0*/  UIMAD UR5, UR5, -0x16, UR14 ;  /* 0xffffffea050578a4 */ /* 0x000fd8000f8e020e */
.L_x_10:
[----:B------:R-:W-:Y:S01]  /*0eb0*/  IMAD.MOV.U32 R8, RZ, RZ, -0x1 ;  /* 0xffffffffff087424 */ /* 0x000fe200078e00ff */
[----:B------:R-:W-:Y:S01]  /*0ec0*/  ISETP.GE.U32.AND P0, PT, R18, UR18, PT ;  /* 0x0000001212007c0c */ /* 0x000fe2000bf06070 */
[----:B------:R-:W-:Y:S01]  /*0ed0*/  IMAD.MOV.U32 R6, RZ, RZ, -0x1 ;  /* 0xffffffffff067424 */ /* 0x000fe200078e00ff */
[----:B------:R-:W-:Y:S01]  /*0ee0*/  PRMT R0, RZ, 0x7610, R0 ;  /* 0x00007610ff007816 */ /* 0x000fe20000000000 */
[----:B------:R-:W-:Y:S01]  /*0ef0*/  IMAD.MOV.U32 R7, RZ, RZ, -0x1 ;  /* 0xffffffffff077424 */ /* 0x000fe200078e00ff */
[----:B------:R2:W-:Y:S01]  /*0f00*/  STL [R1+0x84], R8 ;  /* 0x0000840801007387 */ /* 0x0005e20000100800 */
[----:B------:R-:W-:-:S03]  /*0f10*/  ISETP.GE.U32.AND.EX P0, PT, R19, UR19, PT, P0 ;  /* 0x0000001313007c0c */ /* 0x000fc6000bf06100 */
[----:B------:R2:W-:Y:S04]  /*0f20*/  STL [R1+0x78], R6 ;  /* 0x0000780601007387 */ /* 0x0005e80000100800 */
[----:B------:R2:W-:Y:S06]  /*0f30*/  STL [R1+0x88], R7 ;  /* 0x0000880701007387 */ /* 0x0005ec0000100800 */
[----:B------:R-:W-:Y:S05]  /*0f40*/  @P0 BRA `(.L_x_11) ;  /* 0x0000000400680947 */ /* 0x000fea0003800000 */
[----:B------:R-:W3:Y:S01]  /*0f50*/  LDC.64 R14, c[0x0][0x628] ;  /* 0x00018a00ff0e7b82 */ /* 0x000ee20000000a00 */
[----:B--2---:R-:W-:Y:S02]  /*0f60*/  IMAD.MOV.U32 R6, RZ, RZ, R18 ;  /* 0x000000ffff067224 */ /* 0x004fe400078e0012 */
[----:B------:R-:W-:-:S05]  /*0f70*/  IMAD.MOV.U32 R7, RZ, RZ, R19 ;  /* 0x000000ffff077224 */ /* 0x000fca00078e0013 */
[----:B------:R-:W2:Y:S08]  /*0f80*/  LDC R0, c[0x0][0x630] ;  /* 0x00018c00ff007b82 */ /* 0x000eb00000000800 */
[----:B------:R-:W4:Y:S01]  /*0f90*/  LDC.64 R16, c[0x0][0x620] ;  /* 0x00018800ff107b82 */ /* 0x000f220000000a00 */
[----:B---3--:R-:W-:-:S04]  /*0fa0*/  ISETP.NE.U32.AND P0, PT, R14, RZ, PT ;  /* 0x000000ff0e00720c */ /* 0x008fc80003f05070 */
[----:B------:R-:W-:-:S13]  /*0fb0*/  ISETP.NE.AND.EX P0, PT, R15, RZ, PT, P0 ;  /* 0x000000ff0f00720c */ /* 0x000fda0003f05300 */
[----:B--2-4-:R-:W-:Y:S05]  /*0fc0*/  @!P0 BRA `(.L_x_12) ;  /* 0x0000000000288947 */ /* 0x014fea0003800000 */
[----:B------:R-:W2:Y:S02]  /*0fd0*/  LDC R11, c[0x0][0x634] ;  /* 0x00018d00ff0b7b82 */ /* 0x000ea40000000800 */
[----:B--2---:R-:W-:-:S05]  /*0fe0*/  IADD3 R11, P0, R18, R11, RZ ;  /* 0x0000000b120b7210 */ /* 0x004fca0007f1e0ff */
[----:B0-----:R-:W-:-:S04]  /*0ff0*/  IMAD.X R13, RZ, RZ, R19, P0 ;  /* 0x000000ffff0d7224 */ /* 0x001fc800000e0613 */
[----:B------:R-:W-:-:S04]  /*1000*/  IMAD.WIDE.U32 R6, R13, R14, RZ ;  /* 0x0000000e0d067225 */ /* 0x000fc800078e00ff */
[----:B------:R-:W-:-:S04]  /*1010*/  IMAD.WIDE.U32 R8, P0, R11, R15, R6 ;  /* 0x0000000f0b087225 */ /* 0x000fc80007800006 */
[----:B------:R-:W-:-:S04]  /*1020*/  IMAD.WIDE.U32 R6, R11, R14, RZ ;  /* 0x0000000e0b067225 */ /* 0x000fc800078e00ff */
[----:B------:R-:W-:Y:S01]  /*1030*/  IMAD.X R11, RZ, RZ, RZ, P0 ;  /* 0x000000ffff0b7224 */ /* 0x000fe200000e06ff */
[----:B------:R-:W-:Y:S01]  /*1040*/  IADD3 RZ, P0, R7, R8, RZ ;  /* 0x0000000807ff7210 */ /* 0x000fe20007f1e0ff */
[----:B------:R-:W-:-:S04]  /*1050*/  IMAD.MOV.U32 R10, RZ, RZ, R9 ;  /* 0x000000ffff0a7224 */ /* 0x000fc800078e0009 */
[----:B------:R-:W-:-:S08]  /*1060*/  IMAD.WIDE.U32.X R6, R13, R15, R10, P0 ;  /* 0x0000000f0d067225 */ /* 0x000fd000000e040a */
.L_x_12:
[-CC-:B------:R-:W-:Y:S01]  /*1070*/  SHF.R.U64 R25, R6, R0.reuse, R7.reuse ;  /* 0x0000000006197219 */ /* 0x180fe20000001207 */
[----:B0-----:R-:W0:Y:S01]  /*1080*/  LDC R10, c[0x0][0x618] ;  /* 0x00018600ff0a7b82 */ /* 0x001e220000000800 */
[----:B------:R-:W-:Y:S01]  /*1090*/  SHF.R.U32.HI R5, RZ, R0, R7 ;  /* 0x00000000ff057219 */ /* 0x000fe20000011607 */
[----:B------:R-:W-:Y:S01]  /*10a0*/  IMAD.MOV.U32 R6, RZ, RZ, R18 ;  /* 0x000000ffff067224 */ /* 0x000fe200078e0012 */
[----:B------:R-:W-:Y:S01]  /*10b0*/  IADD3 R9, P0, RZ, -R25, RZ ;  /* 0x80000019ff097210 */ /* 0x000fe20007f1e0ff */
[----:B------:R-:W-:Y:S01]  /*10c0*/  IMAD.MOV.U32 R7, RZ, RZ, R19 ;  /* 0x000000ffff077224 */ /* 0x000fe200078e0013 */
[----:B------:R-:W-:Y:S01]  /*10d0*/  I2FP.F32.U32 R0, R4 ;  /* 0x0000000400007245 */ /* 0x000fe20000201000 */
[----:B------:R-:W-:Y:S02]  /*10e0*/  ULDC UR7, c[0x0][0x150] ;  /* 0x0000540000077ab9 */ /* 0x000fe40000000800 */
[----:B------:R-:W2:Y:S01]  /*10f0*/  LDC.64 R22, c[0x0][0x640] ;  /* 0x00019000ff167b82 */ /* 0x000ea20000000a00 */
[----:B------:R-:W-:-:S02]  /*1100*/  IMAD.X R11, RZ, RZ, ~R5, P0 ;  /* 0x000000ffff0b7224 */ /* 0x000fc400000e0e05 */
[----:B------:R-:W-:Y:S01]  /*1110*/  FMUL R0, R0, UR7 ;  /* 0x0000000700007c20 */ /* 0x000fe20008400000 */
[----:B------:R-:W-:Y:S01]  /*1120*/  IMAD.WIDE.U32 R6, R9, R16, R6 ;  /* 0x0000001009067225 */ /* 0x000fe200078e0006 */
[----:B------:R-:W-:-:S03]  /*1130*/  ULDC UR7, c[0x0][0x154] ;  /* 0x0000550000077ab9 */ /* 0x000fc60000000800 */
[----:B------:R-:W-:Y:S01]  /*1140*/  IMAD R8, R11, R16, RZ ;  /* 0x000000100b087224 */ /* 0x000fe200078e02ff */
[----:B------:R-:W3:Y:S01]  /*1150*/  LDC R5, c[0x0][0x144] ;  /* 0x00005100ff057b82 */ /* 0x000ee20000000800 */
[----:B------:R-:W4:Y:S02]  /*1160*/  F2I.U32.TRUNC.NTZ R0, R0 ;  /* 0x0000000000007305 */ /* 0x000f24000020f000 */
[----:B------:R-:W-:-:S04]  /*1170*/  IMAD R9, R9, R17, R8 ;  /* 0x0000001109097224 */ /* 0x000fc800078e0208 */
[----:B------:R-:W-:Y:S01]  /*1180*/  IMAD.IADD R7, R7, 0x1, R9 ;  /* 0x0000000107077824 */ /* 0x000fe200078e0209 */
[----:B------:R-:W5:Y:S01]  /*1190*/  LDC R16, c[0x0][0x608] ;  /* 0x00018200ff107b82 */ /* 0x000f620000000800 */
[----:B------:R-:W-:-:S03]  /*11a0*/  IMAD.MOV.U32 R9, RZ, RZ, -0x1 ;  /* 0xffffffffff097424 */ /* 0x000fc600078e00ff */
[--C-:B0-----:R-:W-:Y:S02]  /*11b0*/  SHF.R.U64 R14, R6, R10, R7.reuse ;  /* 0x0000000a060e7219 */ /* 0x101fe40000001207 */
[----:B------:R-:W-:Y:S02]  /*11c0*/  I2FP.F32.U32 R6, R12 ;  /* 0x0000000c00067245 */ /* 0x000fe40000201000 */
[----:B------:R-:W0:Y:S01]  /*11d0*/  LDC R20, c[0x0][0x658] ;  /* 0x00019600ff147b82 */ /* 0x000e220000000800 */
[----:B--2---:R-:W-:Y:S01]  /*11e0*/  ISETP.NE.U32.AND P0, PT, R22, RZ, PT ;  /* 0x000000ff1600720c */ /* 0x004fe20003f05070 */
[----:B----4-:R-:W-:Y:S02]  /*11f0*/  IMAD.MOV R8, RZ, RZ, -R0 ;  /* 0x000000ffff087224 */ /* 0x010fe400078e0a00 */
[----:B------:R-:W-:Y:S01]  /*1200*/  FMUL R6, R6, UR7 ;  /* 0x0000000706067c20 */ /* 0x000fe20008400000 */
[----:B------:R-:W-:Y:S02]  /*1210*/  SHF.R.U32.HI R7, RZ, R10, R7 ;  /* 0x0000000aff077219 */ /* 0x000fe40000011607 */
[----:B------:R-:W-:Y:S01]  /*1220*/  ISETP.NE.AND.EX P0, PT, R23, RZ, PT, P0 ;  /* 0x000000ff1700720c */ /* 0x000fe20003f05300 */
[----:B------:R2:W4:Y:S01]  /*1230*/  F2I.U32.TRUNC.NTZ R13, R6 ;  /* 0x00000006000d7305 */ /* 0x000522000020f000 */
[----:B------:R-:W2:Y:S01]  /*1240*/  LDC R15, c[0x0][0x148] ;  /* 0x00005200ff0f7b82 */ /* 0x000ea20000000800 */
[----:B---3--:R-:W-:-:S07]  /*1250*/  IMAD R0, R5, R8, R4 ;  /* 0x0000000805007224 */ /* 0x008fce00078e0204 */
[----:B-1----:R-:W1:Y:S01]  /*1260*/  LDC R18, c[0x0][0x600] ;  /* 0x00018000ff127b82 */ /* 0x002e620000000800 */
[-CC-:B-----5:R-:W-:Y:S02]  /*1270*/  SHF.R.U64 R26, R14, R16.reuse, R7.reuse ;  /* 0x000000100e1a7219 */ /* 0x1a0fe40000001207 */
[----:B------:R-:W-:Y:S01]  /*1280*/  SHF.R.U32.HI R5, RZ, R16, R7 ;  /* 0x00000010ff057219 */ /* 0x000fe20000011607 */
[----:B------:R-:W-:-:S04]  /*1290*/  IMAD.MOV.U32 R7, RZ, RZ, 0x1 ;  /* 0x00000001ff077424 */ /* 0x000fc800078e00ff */
[----:B------:R-:W3:Y:S01]  /*12a0*/  LDC R19, c[0x0][0x648] ;  /* 0x00019200ff137b82 */ /* 0x000ee20000000800 */
[-C--:B0-----:R-:W-:Y:S02]  /*12b0*/  SHF.L.U32 R4, R9, R20.reuse, RZ ;  /* 0x0000001409047219 */ /* 0x081fe400000006ff */
[--C-:B------:R-:W-:Y:S02]  /*12c0*/  SHF.R.U64 R16, R26, R20, R5.reuse ;  /* 0x000000141a107219 */ /* 0x100fe40000001205 */
[----:B------:R-:W-:Y:S02]  /*12d0*/  LOP3.LUT R11, RZ, R4, RZ, 0x33, !PT ;  /* 0x00000004ff0b7212 */ /* 0x000fe400078e33ff */
[-C--:B------:R-:W-:Y:S01]  /*12e0*/  SHF.R.U32.HI R5, RZ, R20.reuse, R5 ;  /* 0x00000014ff057219 */ /* 0x080fe20000011605 */
[----:B------:R-:W0:Y:S01]  /*12f0*/  LDC R21, c[0x0][0x638] ;  /* 0x00018e00ff157b82 */ /* 0x000e220000000800 */
[----:B------:R-:W-:Y:S01]  /*1300*/  SHF.L.U32 R10, R7, R20, RZ ;  /* 0x00000014070a7219 */ /* 0x000fe200000006ff */
[----:B------:R-:W-:-:S06]  /*1310*/  IMAD.MOV.U32 R4, RZ, RZ, R16 ;  /* 0x000000ffff047224 */ /* 0x000fcc00078e0010 */
[----:B------:R-:W0:Y:S01]  /*1320*/  LDC R24, c[0x0][0x610] ;  /* 0x00018400ff187b82 */ /* 0x000e220000000800 */
[----:B--2-4-:R-:W-:Y:S05]  /*1330*/  @!P0 BRA `(.L_x_13) ;  /* 0x0000000000288947 */ /* 0x014fea0003800000 */
[----:B------:R-:W2:Y:S02]  /*1340*/  LDC R9, c[0x0][0x64c] ;  /* 0x00019300ff097b82 */ /* 0x000ea40000000800 */
[----:B--2---:R-:W-:-:S05]  /*1350*/  IADD3 R9, P0, R16, R9, RZ ;  /* 0x0000000910097210 */ /* 0x004fca0007f1e0ff */
[----:B------:R-:W-:-:S04]  /*1360*/  IMAD.X R17, RZ, RZ, R5, P0 ;  /* 0x000000ffff117224 */ /* 0x000fc800000e0605 */
[----:B------:R-:W-:-:S04]  /*1370*/  IMAD.WIDE.U32 R4, R17, R22, RZ ;  /* 0x0000001611047225 */ /* 0x000fc800078e00ff */
[----:B------:R-:W-:-:S04]  /*1380*/  IMAD.WIDE.U32 R6, P0, R9, R23, R4 ;  /* 0x0000001709067225 */ /* 0x000fc80007800004 */
[----:B------:R-:W-:-:S04]  /*1390*/  IMAD.WIDE.U32 R4, R9, R22, RZ ;  /* 0x0000001609047225 */ /* 0x000fc800078e00ff */
[----:B------:R-:W-:Y:S01]  /*13a0*/  IMAD.X R9, RZ, RZ, RZ, P0 ;  /* 0x000000ffff097224 */ /* 0x000fe200000e06ff */
[----:B------:R-:W-:Y:S01]  /*13b0*/  IADD3 RZ, P0, R5, R6, RZ ;  /* 0x0000000605ff7210 */ /* 0x000fe20007f1e0ff */
[----:B------:R-:W-:-:S04]  /*13c0*/  IMAD.MOV.U32 R8, RZ, RZ, R7 ;  /* 0x000000ffff087224 */ /* 0x000fc800078e0007 */
[----:B------:R-:W-:-:S08]  /*13d0*/  IMAD.WIDE.U32.X R4, R17, R23, R8, P0 ;  /* 0x0000001711047225 */ /* 0x000fd000000e0408 */
.L_x_13:
[----:B---3--:R-:W-:Y:S01]  /*13e0*/  SHF.R.U64 R4, R4, R19, R5 ;  /* 0x0000001304047219 */ /* 0x008fe20000001205 */
[----:B-1----:R-:W-:Y:S01]  /*13f0*/  VIADD R5, R18, 0xffffffff ;  /* 0xffffffff12057836 */ /* 0x002fe20000000000 */
[----:B------:R-:W-:Y:S01]  /*1400*/  LOP3.LUT R11, R26, R11, RZ, 0xc0, !PT ;  /* 0x0000000b1a0b7212 */ /* 0x000fe200078ec0ff */
[----:B------:R-:W-:Y:S02]  /*1410*/  IMAD.MOV R13, RZ, RZ, -R13 ;  /* 0x000000ffff0d7224 */ /* 0x000fe400078e0a0d */
[----:B------:R-:W-:Y:S01]  /*1420*/  IMAD.MOV R6, RZ, RZ, -R4 ;  /* 0x000000ffff067224 */ /* 0x000fe200078e0a04 */
[----:B------:R-:W-:Y:S01]  /*1430*/  LOP3.LUT R14, R14, R5, RZ, 0xc0, !PT ;  /* 0x000000050e0e7212 */ /* 0x000fe200078ec0ff */
[----:B------:R-:W-:Y:S02]  /*1440*/  @P2 IMAD R0, R15, R13, R12 ;  /* 0x0000000d0f002224 */ /* 0x000fe400078e020c */
[----:B------:R-:W-:Y:S02]  /*1450*/  IMAD R11, R10, R4, R11 ;  /* 0x000000040a0b7224 */ /* 0x000fe400078e020b */
[----:B0-----:R-:W-:-:S02]  /*1460*/  IMAD R5, R6, R21, R16 ;  /* 0x0000001506057224 */ /* 0x001fc400078e0210 */
[----:B------:R-:W-:Y:S02]  /*1470*/  IMAD R4, R11, R24, R0 ;  /* 0x000000180b047224 */ /* 0x000fe400078e0200 */
[----:B------:R-:W-:Y:S02]  /*1480*/  IMAD R5, R5, R18, R14 ;  /* 0x0000001205057224 */ /* 0x000fe400078e020e */
[----:B------:R-:W-:-:S03]  /*1490*/  IMAD.MOV.U32 R0, RZ, RZ, 0x1 ;  /* 0x00000001ff007424 */ /* 0x000fc600078e00ff */
[----:B------:R-:W-:Y:S02]  /*14a0*/  SEL R6, R5, R4, !P2 ;  /* 0x0000000405067207 */ /* 0x000fe40005000000 */
[----:B------:R-:W-:-:S03]  /*14b0*/  SEL R4, R4, R5, !P2 ;  /* 0x0000000504047207 */ /* 0x000fc60005000000 */
[----:B------:R3:W-:Y:S04]  /*14c0*/  STL [R1+0x88], R6 ;  /* 0x0000880601007387 */ /* 0x0007e80000100800 */
[----:B------:R3:W-:Y:S04]  /*14d0*/  STL [R1+0x78], R25 ;  /* 0x0000781901007387 */ /* 0x0007e80000100800 */
[----:B------:R3:W-:Y:S02]  /*14e0*/  STL [R1+0x84], R4 ;  /* 0x0000840401007387 */ /* 0x0007e40000100800 */
.L_x_11:
[----:B------:R-:W-:Y:S05]  /*14f0*/  @!P1 BRA `(.L_x_14) ;  /* 0x000000d8009c9947 */ /* 0x000fea0003800000 */
[----:B------:R-:W-:-:S06]  /*1500*/  UISETP.GT.U32.AND UP0, UPT, UR12, 0x1, UPT ;  /* 0x000000010c00788c */ /* 0x000fcc000bf04070 */
[----:B------:R-:W-:-:S13]  /*1510*/  PLOP3.LUT P0, PT, PT, PT, UP0, 0x80, 0x0 ;  /* 0x000000000000781c */ /* 0x000fda0003f0f008 */
[----:B------:R-:W-:Y:S05]  /*1520*/  @P0 EXIT ;  /* 0x000000000000094d */ /* 0x000fea0003800000 */
.L_x_15:
[----:B------:R-:W-:-:S08]  /*1530*/  NOP ;  /* 0x0000000000007918 */ /* 0x000fd00000000000 */
[----:B------:R-:W4:Y:S02]  /*1540*/  USETMAXREG.TRY_ALLOC.CTAPOOL UP0, 0xe8 ;  /* 0x000000e8000079c8 */ /* 0x000f240008000600 */
[----:B----4-:R-:W-:-:S13]  /*1550*/  PLOP3.LUT P0, PT, PT, PT, UP0, 0x80, 0x0 ;  /* 0x000000000000781c */ /* 0x010fda0003f0f008 */
[----:B------:R-:W-:Y:S05]  /*1560*/  @!P0 BRA `(.L_x_15) ;  /* 0xfffffffc00f08947 */ /* 0x000fea000383ffff */
[----:B------:R-:W-:-:S13]  /*1570*/  LOP3.LUT P0, RZ, R0, 0xff, RZ, 0xc0, !PT ;  /* 0x000000ff00ff7812 */ /* 0x000fda000780c0ff */
[----:B------:R-:W-:Y:S05]  /*1580*/  @!P0 EXIT ;  /* 0x000000000000894d */ /* 0x000fea0003800000 */
[----:B------:R-:W4:Y:S01]  /*1590*/  S2UR UR6, SR_CgaCtaId ;  /* 0x00000000000679c3 */ /* 0x000f220000008800 */
[----:B------:R-:W-:Y:S01]  /*15a0*/  SHF.R.S32.HI R0, RZ, 0x1f, R3 ;  /* 0x0000001fff007819 */ /* 0x000fe20000011403 */
[----:B------:R-:W-:Y:S01]  /*15b0*/  UIADD3 UR7, UR17, -0x1, URZ ;  /* 0xffffffff11077890 */ /* 0x000fe2000fffe03f */
[----:B------:R-:W-:Y:S02]  /*15c0*/  UMOV UR12, 0x400 ;  /* 0x00000400000c7882 */ /* 0x000fe40000000000 */
[CC--:B------:R-:W-:Y:S01]  /*15d0*/  LEA.HI R2, R0.reuse, R3.reuse, RZ, 0x2 ;  /* 0x0000000300027211 */ /* 0x0c0fe200078f10ff */
[----:B------:R-:W-:Y:S01]  /*15e0*/  UISETP.LT.AND UP0, UPT, UR14, 0x1, UPT ;  /* 0x000000010e00788c */ /* 0x000fe2000bf01270 */
[----:B------:R-:W-:Y:S01]  /*15f0*/  LEA.HI R0, R0, R3, RZ, 0x5 ;  /* 0x0000000300007211 */ /* 0x000fe200078f28ff */
[----:B------:R-:W-:Y:S01]  /*1600*/  ULOP3.LUT UR27, UR13, 0x1, URZ, 0xfc, !UPT ;  /* 0x000000010d1b7892 */ /* 0x000fe2000f8efc3f */
[--C-:B---3--:R-:W-:Y:S01]  /*1610*/  SHF.R.S32.HI R4, RZ, 0x2, R2.reuse ;  /* 0x00000002ff047819 */ /* 0x108fe20000011402 */
[----:B------:R-:W-:Y:S01]  /*1620*/  USEL UR16, UR14, 0x1, UP0 ;  /* 0x000000010e107887 */ /* 0x000fe20008000000 */
[----:B------:R-:W-:Y:S01]  /*1630*/  SHF.R.S32.HI R5, RZ, 0x1f, R2 ;  /* 0x0000001fff057819 */ /* 0x000fe20000011402 */
[----:B------:R-:W-:-:S02]  /*1640*/  UISETP.NE.AND UP0, UPT, UR7, URZ, UPT ;  /* 0x0000003f0700728c */ /* 0x000fc4000bf05270 */
[----:B------:R-:W-:Y:S01]  /*1650*/  USHF.L.U32 UR28, UR14, 0x1, URZ ;  /* 0x000000010e1c7899 */ /* 0x000fe2000800063f */
[----:B------:R-:W-:Y:S01]  /*1660*/  LEA.HI R5, R5, R4, RZ, 0x3 ;  /* 0x0000000405057211 */ /* 0x000fe200078f18ff */
[----:B------:R-:W-:Y:S02]  /*1670*/  UIADD3 UR16, -UR16, UR14, URZ ;  /* 0x0000000e10107290 */ /* 0x000fe4000fffe13f */
[----:B------:R-:W-:Y:S01]  /*1680*/  USEL UR30, URZ, 0x1, UP0 ;  /* 0x000000013f1e7887 */ /* 0x000fe20008000000 */
[----:B------:R-:W-:Y:S01]  /*1690*/  LOP3.LUT R5, R5, 0xfffffff8, RZ, 0xc0, !PT ;  /* 0xfffffff805057812 */ /* 0x000fe200078ec0ff */
[----:B----4-:R-:W-:-:S04]  /*16a0*/  ULEA UR12, UR6, UR12, 0x18 ;  /* 0x0000000c060c7291 */ /* 0x010fc8000f8ec03f */
[----:B------:R-:W-:Y:S01]  /*16b0*/  IMAD.IADD R2, R4, 0x1, -R5 ;  /* 0x0000000104027824 */ /* 0x000fe200078e0a05 */
[----:B------:R-:W-:Y:S01]  /*16c0*/  USHF.L.U32 UR6, UR7, 0x3, URZ ;  /* 0x0000000307067899 */ /* 0x000fe2000800063f */
[----:B------:R-:W-:Y:S01]  /*16d0*/  SHF.R.S32.HI R5, RZ, 0x5, R0 ;  /* 0x00000005ff057819 */ /* 0x000fe20000011400 */
[----:B------:R-:W-:Y:S02]  /*16e0*/  UIADD3 UR29, UR12, 0x170, URZ ;  /* 0x000001700c1d7890 */ /* 0x000fe4000fffe03f */
[----:B------:R-:W-:Y:S01]  /*16f0*/  ULOP3.LUT UR6, UR6, 0x8, URZ, 0xc0, !UPT ;  /* 0x0000000806067892 */ /* 0x000fe2000f8ec03f */
[--C-:B------:R-:W-:Y:S01]  /*1700*/  SHF.R.S32.HI R3, RZ, 0x1f, R2.reuse ;  /* 0x0000001fff037819 */ /* 0x100fe20000011402 */
[C-C-:B------:R-:W-:Y:S01]  /*1710*/  IMAD R0, R5.reuse, -0x10, -R2.reuse ;  /* 0xfffffff005007824 */ /* 0x140fe200078e0a02 */
[----:B------:R-:W-:Y:S02]  /*1720*/  ULEA UR17, UR17, UR29, 0x3 ;  /* 0x0000001d11117291 */ /* 0x000fe4000f8e183f */
[----:B------:R-:W-:Y:S01]  /*1730*/  ULOP3.LUT UR31, UR6, 0x8, URZ, 0x3c, !UPT ;  /* 0x00000008061f7892 */ /* 0x000fe2000f8e3c3f */
[----:B------:R-:W-:Y:S01]  /*1740*/  IMAD.WIDE R2, R5, 0x10, R2 ;  /* 0x0000001005027825 */ /* 0x000fe200078e0202 */
[----:B------:R-:W-:-:S03]  /*1750*/  ULOP3.LUT UR18, UR6, 0x18, URZ, 0x3c, !UPT ;  /* 0x0000001806127892 */ /* 0x000fc6000f8e3c3f */
[----:B------:R-:W-:Y:S02]  /*1760*/  ULDC UR6, c[0x0][0x284] ;  /* 0x0000a10000067ab9 */ /* 0x000fe40000000800 */
[----:B------:R-:W-:-:S05]  /*1770*/  VIADD R0, R0, UR6 ;  /* 0x0000000600007c36 */ /* 0x000fca0008000000 */
[----:B------:R3:W-:Y:S04]  /*1780*/  STL [R1+0x8c], R0 ;  /* 0x00008c0001007387 */ /* 0x0007e80000100800 */
[----:B------:R3:W-:Y:S02]  /*1790*/  STL.64 [R1+0x90], R2 ;  /* 0x0000900201007387 */ /* 0x0007e40000100a00 */
.L_x_298:
[----:B---3--:R-:W-:Y:S01]  /*17a0*/  IMAD.U32 R0, RZ, RZ, UR30 ;  /* 0x0000001eff007e24 */ /* 0x008fe2000f8e00ff */
[----:B0-2---:R-:W3:Y:S01]  /*17b0*/  LDC R2, c[0x0][0x28c] ;  /* 0x0000a300ff027b82 */ /* 0x005ee20000000800 */
[----:B------:R-:W-:Y:S01]  /*17c0*/  UMOV UR6, URZ ;  /* 0x0000003f00067c82 */ /* 0x000fe20008000000 */
[----:B------:R-:W-:Y:S02]  /*17d0*/  UMOV UR19, UR5 ;  /* 0x0000000500137c82 */ /* 0x000fe40008000000 */
[----:B------:R-:W-:-:S04]  /*17e0*/  SHF.L.U32 R0, R0, 0x1f, RZ ;  /* 0x0000001f00007819 */ /* 0x000fc800000006ff */
[----:B----4-:R-:W4:Y:S01]  /*17f0*/  SYNCS.PHASECHK.TRANS64.TRYWAIT P0, [UR17+-0x8], R0 ;  /* 0xfffff800ff0075a7 */ /* 0x010f220008000151 */
[----:B---3--:R-:W-:Y:S01]  /*1800*/  ISETP.GE.AND P1, PT, R2, 0x1, PT ;  /* 0x000000010200780c */ /* 0x008fe20003f26270 */
[----:B----4-:R-:W-:-:S12]  /*1810*/  @!P0 BRA `(.L_x_16) ;  /* 0x000000f0007c8947 */ /* 0x010fd80003800000 */
.L_x_338:
[----:B------:R4:W-:Y:S01]  /*1820*/  STL [R1+0x74], RZ ;  /* 0x000074ff01007387 */ /* 0x0009e20000100800 */
[----:B------:R-:W-:Y:S01]  /*1830*/  UMOV UR7, URZ ;  /* 0x0000003f00077c82 */ /* 0x000fe20008000000 */
[----:B------:R-:W-:Y:S01]  /*1840*/  UMOV UR8, URZ ;  /* 0x0000003f00087c82 */ /* 0x000fe20008000000 */
[----:B---3--:R-:W-:Y:S01]  /*1850*/  IMAD.MOV.U32 R0, RZ, RZ, RZ ;  /* 0x000000ffff007224 */ /* 0x008fe200078e00ff */
[----:B------:R4:W-:Y:S01]  /*1860*/  STL [R1+0x70], RZ ;  /* 0x000070ff01007387 */ /* 0x0009e20000100800 */
[----:B------:R-:W-:Y:S02]  /*1870*/  CS2R R2, SRZ ;  /* 0x0000000000027805 */ /* 0x000fe4000001ff00 */
[----:B------:R-:W-:Y:S02]  /*1880*/  CS2R R4, SRZ ;  /* 0x0000000000047805 */ /* 0x000fe4000001ff00 */
[----:B--2---:R-:W-:Y:S01]  /*1890*/  CS2R R6, SRZ ;  /* 0x0000000000067805 */ /* 0x004fe2000001ff00 */
[----:B------:R4:W-:Y:S01]  /*18a0*/  STL [R1+0x6c], RZ ;  /* 0x00006cff01007387 */ /* 0x0009e20000100800 */
[----:B------:R-:W-:-:S02]  /*18b0*/  CS2R R8, SRZ ;  /* 0x0000000000087805 */ /* 0x000fc4000001ff00 */
[----:B0-----:R-:W-:Y:S02]  /*18c0*/  CS2R R10, SRZ ;  /* 0x00000000000a7805 */ /* 0x001fe4000001ff00 */
[----:B------:R-:W-:Y:S01]  /*18d0*/  CS2R R12, SRZ ;  /* 0x00000000000c7805 */ /* 0x000fe2000001ff00 */
[----:B------:R4:W-:Y:S01]  /*18e0*/  STL [R1+0x68], RZ ;  /* 0x000068ff01007387 */ /* 0x0009e20000100800 */
[----:B------:R-:W-:Y:S02]  /*18f0*/  CS2R R14, SRZ ;  /* 0x00000000000e7805 */ /* 0x000fe4000001ff00 */
[----:B------:R-:W-:Y:S02]  /*1900*/  CS2R R16, SRZ ;  /* 0x0000000000107805 */ /* 0x000fe4000001ff00 */
[----:B-1----:R-:W-:Y:S01]  /*1910*/  CS2R R18, SRZ ;  /* 0x0000000000127805 */ /* 0x002fe2000001ff00 */
[----:B------:R4:W-:Y:S01]  /*1920*/  STL [R1+0x64], RZ ;  /* 0x000064ff01007387 */ /* 0x0009e20000100800 */
[----:B------:R-:W-:-:S02]  /*1930*/  CS2R R20, SRZ ;  /* 0x0000000000147805 */ /* 0x000fc4000001ff00 */
[----:B------:R-:W-:Y:S02]  /*1940*/  CS2R R22, SRZ ;  /* 0x0000000000167805 */ /* 0x000fe4000001ff00 */
[----:B------:R-:W-:Y:S01]  /*1950*/  CS2R R152, SRZ ;  /* 0x0000000000987805 */ /* 0x000fe2000001ff00 */
[----:B------:R4:W-:Y:S01]  /*1960*/  STL [R1+0x60], RZ ;  /* 0x000060ff01007387 */ /* 0x0009e20000100800 */
[----:B------:R-:W-:Y:S02]  /*1970*/  CS2R R154, SRZ ;  /* 0x00000000009a7805 */ /* 0x000fe4000001ff00 */
[----:B------:R-:W-:Y:S02]  /*1980*/  CS2R R156, SRZ ;  /* 0x00000000009c7805 */ /* 0x000fe4000001ff00 */
[----:B------:R-:W-:Y:S01]  /*1990*/  CS2R R158, SRZ ;  /* 0x00000000009e7805 */ /* 0x000fe2000001ff00 */
        /* <DEDUP_REMOVED lines=45> */
[----:B------:R-:W-:Y:S01]  /*1c70*/  IMAD.MOV.U32 R226, RZ, RZ, RZ ;  /* 0x000000ffffe27224 */ /* 0x000fe200078e00ff */
[----:B------:R-:W-:Y:S01]  /*1c80*/  CS2R R24, SRZ ;  /* 0x0000000000187805 */ /* 0x000fe2000001ff00 */
[----:B------:R-:W-:Y:S01]  /*1c90*/  IMAD.U32 R227, RZ, RZ, UR4 ;  /* 0x00000004ffe37e24 */ /* 0x000fe2000f8e00ff */
[----:B------:R4:W-:Y:S01]  /*1ca0*/  STL [R1+0x2c], RZ ;  /* 0x00002cff01007387 */ /* 0x0009e20000100800 */
[----:B------:R-:W-:Y:S02]  /*1cb0*/  CS2R R26, SRZ ;  /* 0x00000000001a7805 */ /* 0x000fe4000001ff00 */
[----:B------:R-:W-:-:S02]  /*1cc0*/  CS2R R28, SRZ ;  /* 0x00000000001c7805 */ /* 0x000fc4000001ff00 */
[----:B------:R-:W-:Y:S01]  /*1cd0*/  CS2R R30, SRZ ;  /* 0x00000000001e7805 */ /* 0x000fe2000001ff00 */
[----:B------:R4:W-:Y:S01]  /*1ce0*/  STL [R1+0x28], RZ ;  /* 0x000028ff01007387 */ /* 0x0009e20000100800 */
[----:B------:R-:W-:Y:S02]  /*1cf0*/  CS2R R32, SRZ ;  /* 0x0000000000207805 */ /* 0x000fe4000001ff00 */
[----:B------:R-:W-:Y:S02]  /*1d00*/  CS2R R34, SRZ ;  /* 0x0000000000227805 */ /* 0x000fe4000001ff00 */
[----:B------:R-:W-:Y:S01]  /*1d10*/  CS2R R36, SRZ ;  /* 0x0000000000247805 */ /* 0x000fe2000001ff00 */
        /* <DEDUP_REMOVED lines=36> */
[----:B------:R4:W-:Y:S01]  /*1f60*/  STL [R1], RZ ;  /* 0x000000ff01007387 */ /* 0x0009e20000100800 */
[----:B------:R-:W-:Y:S02]  /*1f70*/  CS2R R92, SRZ ;  /* 0x00000000005c7805 */ /* 0x000fe4000001ff00 */
[----:B------:R-:W-:Y:S02]  /*1f80*/  CS2R R94, SRZ ;  /* 0x00000000005e7805 */ /* 0x000fe4000001ff00 */
[----:B------:R-:W-:Y:S02]  /*1f90*/  CS2R R96, SRZ ;  /* 0x0000000000607805 */ /* 0x000fe4000001ff00 */
[----:B------:R-:W-:Y:S02]  /*1fa0*/  CS2R R98, SRZ ;  /* 0x0000000000627805 */ /* 0x000fe4000001ff00 */
[----:B------:R-:W-:-:S02]  /*1fb0*/  CS2R R100, SRZ ;  /* 0x0000000000647805 */ /* 0x000fc4000001ff00 */
[----:B------:R-:W-:Y:S02]  /*1fc0*/  CS2R R102, SRZ ;  /* 0x0000000000667805 */ /* 0x000fe4000001ff00 */
        /* <DEDUP_REMOVED lines=23> */
[----:B------:R-:W-:Y:S01]  /*2140*/  CS2R R150, SRZ ;  /* 0x0000000000967805 */ /* 0x000fe2000001ff00 */
[----:B----4-:R-:W-:Y:S06]  /*2150*/  @!P1 BRA `(.L_x_17) ;  /* 0x0000001000609947 */ /* 0x010fec0003800000 */
[----:B------:R-:W-:-:S06]  /*2160*/  UISETP.NE.AND UP0, UPT, UR27, 0x3, UPT ;  /* 0x000000031b00788c */ /* 0x000fcc000bf05270 */
[----:B------:R-:W-:-:S13]  /*2170*/  PLOP3.LUT P1, PT, PT, PT, UP0, 0x80, 0x0 ;  /* 0x000000000000781c */ /* 0x000fda0003f2f008 */
[----:B------:R-:W-:Y:S05]  /*2180*/  @!P1 BRA `(.L_x_18) ;  /* 0x0000000000049947 */ /* 0x000fea0003800000 */
[----:B------:R-:W-:Y:S01]  /*2190*/  BPT.TRAP 0x1 ;  /* 0x000000040000795c */ /* 0x000fe20000300000 */
.L_x_18:
[----:B------:R-:W-:Y:S01]  /*21a0*/  ULEA UR6, UR5, UR12, 0x3 ;  /* 0x0000000c05067291 */ /* 0x000fe2000f8e183f */
[----:B------:R-:W-:-:S05]  /*21b0*/  IMAD.U32 R0, RZ, RZ, UR4 ;  /* 0x00000004ff007e24 */ /* 0x000fca000f8e00ff */
[----:B------:R-:W-:-:S04]  /*21c0*/  SHF.L.U32 R0, R0, 0x1f, RZ ;  /* 0x0000001f00007819 */ /* 0x000fc800000006ff */
[----:B------:R0:W1:Y:S01]  /*21d0*/  SYNCS.PHASECHK.TRANS64.TRYWAIT P0, [UR6], R0 ;  /* 0x00000000ff0075a7 */ /* 0x0000620008000146 */
[----:B------:R-:W-:Y:S05]  /*21e0*/  @!P1 BRA `(.L_x_19) ;  /* 0x0000000000049947 */ /* 0x000fea0003800000 */
[----:B------:R-:W-:Y:S01]  /*21f0*/  BPT.TRAP 0x1 ;  /* 0x000000040000795c */ /* 0x000fe20000300000 */
.L_x_19:
[----:B-1----:R-:W-:Y:S05]  /*2200*/  @P0 BRA `(.L_x_20) ;  /* 0x0000000000080947 */ /* 0x002fea0003800000 */
[----:B------:R-:W1:Y:S02]  /*2210*/  SYNCS.PHASECHK.TRANS64.TRYWAIT P0, [UR6], R0 ;  /* 0x00000000ff0075a7 */ /* 0x000e640008000146 */
[----:B-1----:R-:W-:Y:S05]  /*2220*/  @!P0 BRA `(.L_x_21) ;  /* 0x000000e800108947 */ /* 0x002fea0003800000 */
.L_x_20:
[----:B------:R2:W-:Y:S01]  /*2230*/  STL [R1+0x74], RZ ;  /* 0x000074ff01007387 */ /* 0x0005e20000100800 */
[----:B------:R-:W-:Y:S01]  /*2240*/  UIADD3 UR7, UR12, 0xb280, URZ ;  /* 0x0000b2800c077890 */ /* 0x000fe2000fffe03f */
[----:B------:R-:W-:Y:S01]  /*2250*/  WARPGROUP.ARRIVE ;  /* 0x00000000000079c5 */ /* 0x000fe20000000000 */
[----:B------:R-:W-:Y:S01]  /*2260*/  UIADD3 UR6, UR12, 0x280, URZ ;  /* 0x000002800c067890 */ /* 0x000fe2000fffe03f */
[----:B------:R2:W-:Y:S01]  /*2270*/  STL [R1+0x70], RZ ;  /* 0x000070ff01007387 */ /* 0x0005e20000100800 */
[----:B------:R-:W-:Y:S01]  /*2280*/  USHF.R.U32.HI UR7, URZ, 0x4, UR7 ;  /* 0x000000043f077899 */ /* 0x000fe20008011607 */
[----:B01----:R-:W-:Y:S01]  /*2290*/  IMAD.MOV.U32 R0, RZ, RZ, RZ ;  /* 0x000000ffff007224 */ /* 0x003fe200078e00ff */
[----:B------:R-:W-:Y:S01]  /*22a0*/  USHF.R.U32.HI UR6, URZ, 0x4, UR6 ;  /* 0x000000043f067899 */ /* 0x000fe20008011606 */
[----:B------:R2:W-:Y:S01]  /*22b0*/  STL [R1+0x6c], RZ ;  /* 0x00006cff01007387 */ /* 0x0005e20000100800 */
[----:B------:R-:W-:Y:S01]  /*22c0*/  ULOP3.LUT UR7, UR7, 0x3fff, URZ, 0xc0, !UPT ;  /* 0x00003fff07077892 */ /* 0x000fe2000f8ec03f */
[----:B------:R-:W-:Y:S01]  /*22d0*/  CS2R R2, SRZ ;  /* 0x0000000000027805 */ /* 0x000fe2000001ff00 */
[----:B------:R-:W-:Y:S01]  /*22e0*/  ULOP3.LUT UR6, UR6, 0x3fff, URZ, 0xc0, !UPT ;  /* 0x00003fff06067892 */ /* 0x000fe2000f8ec03f */
[----:B------:R2:W-:Y:S01]  /*22f0*/  STL [R1+0x68], RZ ;  /* 0x000068ff01007387 */ /* 0x0005e20000100800 */
[----:B------:R-:W-:Y:S01]  /*2300*/  ULOP3.LUT UR7, UR7, 0x10000, URZ, 0xfc, !UPT ;  /* 0x0001000007077892 */ /* 0x000fe2000f8efc3f */
[----:B------:R-:W-:Y:S01]  /*2310*/  CS2R R4, SRZ ;  /* 0x0000000000047805 */ /* 0x000fe2000001ff00 */
[----:B------:R-:W-:Y:S01]  /*2320*/  ULOP3.LUT UR6, UR6, 0x10000, URZ, 0xfc, !UPT ;  /* 0x0001000006067892 */ /* 0x000fe2000f8efc3f */
[----:B------:R2:W-:Y:S01]  /*2330*/  STL [R1+0x64], RZ ;  /* 0x000064ff01007387 */ /* 0x0005e20000100800 */
[----:B------:R-:W-:Y:S01]  /*2340*/  ULEA UR10, UR5, UR7, 0x9 ;  /* 0x00000007050a7291 */ /* 0x000fe2000f8e483f */
[----:B------:R-:W-:Y:S01]  /*2350*/  CS2R R6, SRZ ;  /* 0x0000000000067805 */ /* 0x000fe2000001ff00 */
[----:B------:R-:W-:Y:S01]  /*2360*/  ULEA UR8, UR5, UR6, 0x7 ;  /* 0x0000000605087291 */ /* 0x000fe2000f8e383f */
[----:B------:R2:W-:Y:S01]  /*2370*/  STL [R1+0x60], RZ ;  /* 0x000060ff01007387 */ /* 0x0005e20000100800 */
[----:B------:R-:W-:Y:S01]  /*2380*/  ULDC UR7, c[0x0][0x50c] ;  /* 0x0001430000077ab9 */ /* 0x000fe20000000800 */
[----:B------:R-:W-:Y:S01]  /*2390*/  UMOV UR9, 0xc0000010 ;  /* 0xc000001000097882 */ /* 0x000fe20000000000 */
[----:B------:R-:W-:Y:S01]  /*23a0*/  UISETP.NE.AND UP0, UPT, UR7, 0x1, UPT ;  /* 0x000000010700788c */ /* 0x000fe2000bf05270 */
[----:B------:R2:W-:Y:S01]  /*23b0*/  STL [R1+0x5c], RZ ;  /* 0x00005cff01007387 */ /* 0x0005e20000100800 */
[----:B------:R-:W-:Y:S01]  /*23c0*/  UMOV UR11, 0xc0000010 ;  /* 0xc0000010000b7882 */ /* 0x000fe20000000000 */
[----:B------:R-:W-:Y:S01]  /*23d0*/  UMOV UR6, 0x1 ;  /* 0x0000000100067882 */ /* 0x000fe20000000000 */
[----:B------:R-:W-:Y:S01]  /*23e0*/  USEL UR7, URZ, 0x1, UP0 ;  /* 0x000000013f077887 */ /* 0x000fe20008000000 */
[----:B------:R2:W-:Y:S01]  /*23f0*/  STL [R1+0x58], RZ ;  /* 0x000058ff01007387 */ /* 0x0005e20000100800 */
[----:B------:R-:W-:Y:S01]  /*2400*/  QGMMA.64x256x32.F32.E5M2.E5M2 R24, gdesc[UR8], RZ, !UPT, gsb0 ;  /* 0x03e00000081879f3 */ /* 0x000fe2000c0038ff */
[----:B------:R-:W-:-:S02]  /*2410*/  CS2R R8, SRZ ;  /* 0x0000000000087805 */ /* 0x000fc4000001ff00 */
[----:B------:R-:W-:Y:S01]  /*2420*/  CS2R R10, SRZ ;  /* 0x00000000000a7805 */ /* 0x000fe2000001ff00 */
[----:B------:R2:W-:Y:S01]  /*2430*/  STL [R1+0x54], RZ ;  /* 0x000054ff01007387 */ /* 0x0005e20000100800 */
[----:B------:R-:W-:Y:S02]  /*2440*/  ISETP.NE.AND P0, PT, RZ, UR7, PT ;  /* 0x00000007ff007c0c */ /* 0x000fe4000bf05270 */
        /* <DEDUP_REMOVED lines=56> */
[----:B------:R-:W-:Y:S01]  /*27d0*/  CS2R R224, SRZ ;  /* 0x0000000000e07805 */ /* 0x000fe2000001ff00 */
[----:B------:R-:W-:Y:S01]  /*27e0*/  IMAD.MOV.U32 R226, RZ, RZ, RZ ;  /* 0x000000ffffe27224 */ /* 0x000fe200078e00ff */
[----:B------:R2:W-:Y:S04]  /*27f0*/  STL [R1+0x18], RZ ;  /* 0x000018ff01007387 */ /* 0x0005e80000100800 */
[----:B------:R2:W-:Y:S04]  /*2800*/  STL [R1+0x14], RZ ;  /* 0x000014ff01007387 */ /* 0x0005e80000100800 */
[----:B------:R2:W-:Y:S04]  /*2810*/  STL [R1+0x10], RZ ;  /* 0x000010ff01007387 */ /* 0x0005e80000100800 */
[----:B------:R2:W-:Y:S04]  /*2820*/  STL [R1+0xc], RZ ;  /* 0x00000cff01007387 */ /* 0x0005e80000100800 */
[----:B------:R2:W-:Y:S04]  /*2830*/  STL [R1+0x8], RZ ;  /* 0x000008ff01007387 */ /* 0x0005e80000100800 */
[----:B------:R2:W-:Y:S04]  /*2840*/  STL [R1+0x4], RZ ;  /* 0x000004ff01007387 */ /* 0x0005e80000100800 */
[----:B------:R2:W-:Y:S01]  /*2850*/  STL [R1], RZ ;  /* 0x000000ff01007387 */ /* 0x0005e20000100800 */
[----:B------:R-:W-:Y:S05]  /*2860*/  @!P0 BRA `(.L_x_22) ;  /* 0x0000000800808947 */ /* 0x000fea0003800000 */
[----:B------:R-:W-:Y:S02]  /*2870*/  WARPGROUP.DEPBAR.LE gsb0, 0x0 ;  /* 0x00008000000079c5 */ /* 0x000fe40000010000 */
[----:B------:R-:W-:-:S01]  /*2880*/  FADD R227, RZ, R122 ;  /* 0x0000007affe37221 */ /* 0x000fc20000000000 */
[----:B------:R-:W-:Y:S01]  /*2890*/  FADD R226, RZ, R24 ;  /* 0x00000018ffe27221 */ /* 0x000fe20000000000 */
[----:B------:R-:W-:-:S01]  /*28a0*/  FADD R225, RZ, R25 ;  /* 0x00000019ffe17221 */ /* 0x000fc20000000000 */
[----:B------:R-:W-:Y:S01]  /*28b0*/  FADD R224, RZ, R26 ;  /* 0x0000001affe07221 */ /* 0x000fe20000000000 */
[----:B------:R-:W-:-:S01]  /*28c0*/  FADD R223, RZ, R27 ;  /* 0x0000001bffdf7221 */ /* 0x000fc20000000000 */
[----:B------:R0:W-:Y:S01]  /*28d0*/  STL [R1], R227 ;  /* 0x000000e301007387 */ /* 0x0001e20000100800 */
[----:B------:R-:W-:-:S01]  /*28e0*/  FADD R222, RZ, R28 ;  /* 0x0000001cffde7221 */ /* 0x000fc20000000000 */
[----:B------:R-:W-:Y:S01]  /*28f0*/  FADD R221, RZ, R29 ;  /* 0x0000001dffdd7221 */ /* 0x000fe20000000000 */
[----:B------:R-:W-:-:S01]  /*2900*/  FADD R220, RZ, R30 ;  /* 0x0000001effdc7221 */ /* 0x000fc20000000000 */
[----:B------:R-:W-:Y:S01]  /*2910*/  FADD R219, RZ, R31 ;  /* 0x0000001fffdb7221 */ /* 0x000fe20000000000 */
[----:B------:R-:W-:-:S01]  /*2920*/  FADD R218, RZ, R32 ;  /* 0x00000020ffda7221 */ /* 0x000fc20000000000 */
[----:B------:R-:W-:Y:S01]  /*2930*/  FADD R217, RZ, R33 ;  /* 0x00000021ffd97221 */ /* 0x000fe20000000000 */
[----:B------:R-:W-:-:S01]  /*2940*/  FADD R216, RZ, R34 ;  /* 0x00000022ffd87221 */ /* 0x000fc20000000000 */
[----:B------:R-:W-:Y:S01]  /*2950*/  FADD R215, RZ, R35 ;  /* 0x00000023ffd77221 */ /* 0x000fe20000000000 */
[----:B------:R-:W-:-:S01]  /*2960*/  FADD R214, RZ, R36 ;  /* 0x00000024ffd67221 */ /* 0x000fc20000000000 */
[----:B0-----:R-:W-:Y:S01]  /*2970*/  FADD R227, RZ, R123 ;  /* 0x0000007bffe37221 */ /* 0x001fe20000000000 */
[----:B------:R-:W-:-:S01]  /*2980*/  FADD R213, RZ, R37 ;  /* 0x00000025ffd57221 */ /* 0x000fc20000000000 */
[----:B------:R-:W-:Y:S01]  /*2990*/  FADD R212, RZ, R38 ;  /* 0x00000026ffd47221 */ /* 0x000fe20000000000 */
[----:B------:R-:W-:-:S01]  /*29a0*/  FADD R211, RZ, R39 ;  /* 0x00000027ffd37221 */ /* 0x000fc20000000000 */
[----:B------:R-:W-:Y:S01]  /*29b0*/  FADD R210, RZ, R40 ;  /* 0x00000028ffd27221 */ /* 0x000fe20000000000 */
[----:B------:R0:W-:Y:S01]  /*29c0*/  STL [R1+0x4], R227 ;  /* 0x000004e301007387 */ /* 0x0001e20000100800 */
        /* <DEDUP_REMOVED lines=93> */
[----:B------:R-:W-:Y:S01]  /*2fa0*/  UMOV UR6, URZ ;  /* 0x0000003f00067c82 */ /* 0x000fe20008000000 */
[----:B0-----:R-:W-:-:S05]  /*2fb0*/  FADD R227, RZ, R130 ;  /* 0x00000082ffe37221 */ /* 0x001fca0000000000 */
[----:B------:R0:W-:Y:S02]  /*2fc0*/  STL [R1+0x20], R227 ;  /* 0x000020e301007387 */ /* 0x0001e40000100800 */
        /* <DEDUP_REMOVED lines=42> */
.L_x_22:
[----:B------:R-:W-:-:S04]  /*3270*/  UIADD3 UR19, UR5, 0x1, URZ ;  /* 0x0000000105137890 */ /* 0x000fc8000fffe03f */
[----:B------:R-:W-:-:S04]  /*3280*/  UISETP.NE.AND UP0, UPT, UR19, 0x16, UPT ;  /* 0x000000161300788c */ /* 0x000fc8000bf05270 */
[----:B------:R-:W-:Y:S02]  /*3290*/  USEL UR8, URZ, 0x1, UP0 ;  /* 0x000000013f087887 */ /* 0x000fe40008000000 */
[----:B------:R-:W-:Y:S02]  /*32a0*/  USEL UR19, UR19, URZ, UP0 ;  /* 0x0000003f13137287 */ /* 0x000fe40008000000 */
[----:B------:R-:W-:-:S06]  /*32b0*/  ULOP3.LUT UR8, UR4, UR8, URZ, 0x3c, !UPT ;  /* 0x0000000804087292 */ /* 0x000fcc000f8e3c3f */
[----:B0-----:R-:W-:Y:S01]  /*32c0*/  IMAD.U32 R227, RZ, RZ, UR8 ;  /* 0x00000008ffe37e24 */ /* 0x001fe2000f8e00ff */
[----:B------:R-:W-:-:S06]  /*32d0*/  UMOV UR8, 0x1 ;  /* 0x0000000100087882 */ /* 0x000fcc0000000000 */
.L_x_17:
[----:B------:R-:W-:-:S06]  /*32e0*/  UISETP.GE.AND UP0, UPT, UR16, 0x1, UPT ;  /* 0x000000011000788c */ /* 0x000fcc000bf06270 */
[----:B------:R-:W-:-:S13]  /*32f0*/  PLOP3.LUT P0, PT, PT, PT, UP0, 0x80, 0x0 ;  /* 0x000000000000781c */ /* 0x000fda0003f0f008 */
[----:B------:R-:W-:Y:S05]  /*3300*/  @!P0 BRA `(.L_x_23) ;  /* 0x0000001000708947 */ /* 0x000fea0003800000 */
[----:B------:R-:W-:Y:S01]  /*3310*/  IMAD.U32 R228, RZ, RZ, UR16 ;  /* 0x00000010ffe47e24 */ /* 0x000fe2000f8e00ff */
[----:B------:R-:W-:Y:S01]  /*3320*/  UMOV UR24, UR5 ;  /* 0x0000000500187c82 */ /* 0x000fe20008000000 */
[----:B------:R-:W-:-:S05]  /*3330*/  ULDC UR32, c[0x0][0x50c] ;  /* 0x0001430000207ab9 */ /* 0x000fca0000000800 */
.L_x_31:
[----:B------:R-:W-:-:S06]  /*3340*/  UISETP.NE.AND UP0, UPT, UR27, 0x3, UPT ;  /* 0x000000031b00788c */ /* 0x000fcc000bf05270 */
[----:B------:R-:W-:-:S13]  /*3350*/  PLOP3.LUT P1, PT, PT, PT, UP0, 0x80, 0x0 ;  /* 0x000000000000781c */ /* 0x000fda0003f2f008 */
[----:B01----:R-:W-:Y:S05]  /*3360*/  @!P1 BRA `(.L_x_24) ;  /* 0x0000000000049947 */ /* 0x003fea0003800000 */
[----:B------:R-:W-:Y:S01]  /*3370*/  BPT.TRAP 0x1 ;  /* 0x000000040000795c */ /* 0x000fe20000300000 */
.L_x_24:
[----:B------:R-:W-:Y:S01]  /*3380*/  ULEA UR9, UR19, UR12, 0x3 ;  /* 0x0000000c13097291 */ /* 0x000fe2000f8e183f */
[----:B------:R-:W-:-:S08]  /*3390*/  SHF.L.U32 R229, R227, 0x1f, RZ ;  /* 0x0000001fe3e57819 */ /* 0x000fd000000006ff */
[----:B------:R0:W1:Y:S01]  /*33a0*/  SYNCS.PHASECHK.TRANS64.TRYWAIT P0, [UR9], R229 ;  /* 0x000000e5ff0075a7 */ /* 0x0000620008000149 */
[----:B------:R-:W-:Y:S05]  /*33b0*/  @!P1 BRA `(.L_x_25) ;  /* 0x0000000000049947 */ /* 0x000fea0003800000 */
[----:B------:R-:W-:Y:S01]  /*33c0*/  BPT.TRAP 0x1 ;  /* 0x000000040000795c */ /* 0x000fe20000300000 */
.L_x_25:
[----:B-1----:R-:W-:Y:S05]  /*33d0*/  @P0 BRA `(.L_x_26) ;  /* 0x0000000000080947 */ /* 0x002fea0003800000 */
[----:B------:R-:W1:Y:S02]  /*33e0*/  SYNCS.PHASECHK.TRANS64.TRYWAIT P0, [UR9], R229 ;  /* 0x000000e5ff0075a7 */ /* 0x000e640008000149 */
[----:B-1----:R-:W-:Y:S05]  /*33f0*/  @!P0 BRA `(.L_x_27) ;  /* 0x000000d400b48947 */ /* 0x002fea0003800000 */
.L_x_26:
[----:B------:R-:W-:Y:S01]  /*3400*/  UIADD3 UR9, UR12, 0x280, URZ ;  /* 0x000002800c097890 */ /* 0x000fe2000fffe03f */
[----:B------:R-:W-:Y:S01]  /*3410*/  WARPGROUP.ARRIVE ;  /* 0x00000000000079c5 */ /* 0x000fe20000000000 */
[----:B------:R-:W-:Y:S02]  /*3420*/  UIADD3 UR10, UR12, 0xb280, URZ ;  /* 0x0000b2800c0a7890 */ /* 0x000fe4000fffe03f */
[----:B------:R-:W-:Y:S02]  /*3430*/  UISETP.NE.AND UP0, UPT, UR7, URZ, UPT ;  /* 0x0000003f0700728c */ /* 0x000fe4000bf05270 */
[----:B------:R-:W-:Y:S02]  /*3440*/  USHF.R.U32.HI UR9, URZ, 0x4, UR9 ;  /* 0x000000043f097899 */ /* 0x000fe40008011609 */
[----:B------:R-:W-:Y:S02]  /*3450*/  USHF.R.U32.HI UR10, URZ, 0x4, UR10 ;  /* 0x000000043f0a7899 */ /* 0x000fe4000801160a */
[----:B------:R-:W-:-:S02]  /*3460*/  USEL UR8, UR8, URZ, !UP0 ;  /* 0x0000003f08087287 */ /* 0x000fc4000c000000 */
[----:B------:R-:W-:Y:S02]  /*3470*/  ULOP3.LUT UR9, UR9, 0x3fff, URZ, 0xc0, !UPT ;  /* 0x00003fff09097892 */ /* 0x000fe4000f8ec03f */
[----:B------:R-:W-:Y:S02]  /*3480*/  ULOP3.LUT UR10, UR10, 0x3fff, URZ, 0xc0, !UPT ;  /* 0x00003fff0a0a7892 */ /* 0x000fe4000f8ec03f */
[----:B------:R-:W-:Y:S02]  /*3490*/  UISETP.NE.U32.AND UP0, UPT, UR8, URZ, UPT ;  /* 0x0000003f0800728c */ /* 0x000fe4000bf05070 */
[----:B------:R-:W-:Y:S02]  /*34a0*/  ULOP3.LUT UR8, UR9, 0x10000, URZ, 0xfc, !UPT ;  /* 0x0001000009087892 */ /* 0x000fe4000f8efc3f */
[----:B------:R-:W-:Y:S02]  /*34b0*/  ULOP3.LUT UR10, UR10, 0x10000, URZ, 0xfc, !UPT ;  /* 0x000100000a0a7892 */ /* 0x000fe4000f8efc3f */
[----:B------:R-:W-:-:S02]  /*34c0*/  ULEA UR8, UR19, UR8, 0x7 ;  /* 0x0000000813087291 */ /* 0x000fc4000f8e383f */
[----:B------:R-:W-:Y:S01]  /*34d0*/  ULEA UR10, UR19, UR10, 0x9 ;  /* 0x0000000a130a7291 */ /* 0x000fe2000f8e483f */
[----:B------:R-:W-:Y:S01]  /*34e0*/  UMOV UR9, 0xc0000010 ;  /* 0xc000001000097882 */ /* 0x000fe20000000000 */
[----:B------:R-:W-:Y:S01]  /*34f0*/  UMOV UR11, 0xc0000010 ;  /* 0xc0000010000b7882 */ /* 0x000fe20000000000 */
[----:B------:R-:W-:-:S06]  /*3500*/  UIADD3 UR6, UR6, 0x1, URZ ;  /* 0x0000000106067890 */ /* 0x000fcc000fffe03f */
[----:B------:R-:W-:Y:S01]  /*3510*/  QGMMA.64x256x32.F32.E5M2.E5M2 R24, gdesc[UR8], R24, UP0, gsb0 ;  /* 0x03e00000081879f3 */ /* 0x000fe2000b803818 */
[----:B------:R-:W-:-:S04]  /*3520*/  UISETP.NE.AND UP0, UPT, UR6, UR32, UPT ;  /* 0x000000200600728c */ /* 0x000fc8000bf05270 */
[----:B------:R-:W-:-:S06]  /*3530*/  USEL UR7, URZ, 0x1, UP0 ;  /* 0x000000013f077887 */ /* 0x000fcc0008000000 */
[----:B------:R-:W-:Y:S01]  /*3540*/  ISETP.NE.AND P0, PT, RZ, UR7, PT ;  /* 0x00000007ff007c0c */ /* 0x000fe2000bf05270 */
[----:B------:R-:W-:-:S12]  /*3550*/  WARPGROUP.DEPBAR.LE gsb0, 0x1 ;  /* 0x00008000000079c5 */ /* 0x000fd80000010100 */
[----:B------:R-:W-:Y:S05]  /*3560*/  @!P0 BRA `(.L_x_28) ;  /* 0x0000000c00808947 */ /* 0x000fea0003800000 */
[----:B------:R-:W-:Y:S02]  /*3570*/  WARPGROUP.DEPBAR.LE gsb0, 0x0 ;  /* 0x00008000000079c5 */ /* 0x000fe40000010000 */
[----:B------:R-:W-:-:S01]  /*3580*/  FADD R226, R24, R226 ;  /* 0x000000e218e27221 */ /* 0x000fc20000000000 */
[----:B------:R-:W-:Y:S01]  /*3590*/  FADD R225, R25, R225 ;  /* 0x000000e119e17221 */ /* 0x000fe20000000000 */
[----:B------:R1:W-:Y:S01]  /*35a0*/  STL [R1+0x9c], R227 ;  /* 0x00009ce301007387 */ /* 0x0003e20000100800 */
[----:B------:R-:W-:-:S01]  /*35b0*/  FADD R224, R26, R224 ;  /* 0x000000e01ae07221 */ /* 0x000fc20000000000 */
[----:B------:R-:W-:Y:S01]  /*35c0*/  FADD R223, R27, R223 ;  /* 0x000000df1bdf7221 */ /* 0x000fe20000000000 */
[----:B------:R-:W-:-:S01]  /*35d0*/  FADD R222, R28, R222 ;  /* 0x000000de1cde7221 */ /* 0x000fc20000000000 */
[----:B------:R-:W-:Y:S01]  /*35e0*/  FADD R221, R29, R221 ;  /* 0x000000dd1ddd7221 */ /* 0x000fe20000000000 */
[----:B-1----:R-:W3:Y:S04]  /*35f0*/  LDL.LU R227, [R1+0x30] ;  /* 0x0000300001e37983 */ /* 0x002ee80000300800 */
[----:B------:R1:W-:Y:S01]  /*3600*/  STL [R1+0xa0], R226 ;  /* 0x0000a0e201007387 */ /* 0x0003e20000100800 */
[----:B------:R-:W-:-:S01]  /*3610*/  FADD R220, R30, R220 ;  /* 0x000000dc1edc7221 */ /* 0x000fc20000000000 */
[----:B------:R-:W-:-:S02]  /*3620*/  FADD R219, R31, R219 ;  /* 0x000000db1fdb7221 */ /* 0x000fc40000000000 */
[----:B-1----:R-:W4:Y:S04]  /*3630*/  LDL.LU R226, [R1+0x2c] ;  /* 0x00002c0001e27983 */ /* 0x002f280000300800 */
[----:B------:R1:W-:Y:S01]  /*3640*/  STL [R1+0xa4], R225 ;  /* 0x0000a4e101007387 */ /* 0x0003e20000100800 */
[----:B------:R-:W-:-:S03]  /*3650*/  FADD R218, R32, R218 ;  /* 0x000000da20da7221 */ /* 0x000fc60000000000 */
[----:B-1----:R-:W2:Y:S04]  /*3660*/  LDL.LU R225, [R1+0x28] ;  /* 0x0000280001e17983 */ /* 0x002ea80000300800 */
        /* <DEDUP_REMOVED lines=9> */
[----:B------:R1:W-:Y:S04]  /*3700*/  STL [R1+0xb4], R221 ;  /* 0x0000b4dd01007387 */ /* 0x0003e80000100800 */
        /* <DEDUP_REMOVED lines=12> */
[----:B-1----:R-:W2:Y:S01]  /*37d0*/  LDL.LU R215, [R1] ;  /* 0x0000000001d77983 */ /* 0x002ea20000300800 */
[----:B------:R-:W-:-:S01]  /*37e0*/  FADD R214, R36, R214 ;  /* 0x000000d624d67221 */ /* 0x000fc20000000000 */
[----:B------:R-:W-:Y:S01]  /*37f0*/  FADD R213, R37, R213 ;  /* 0x000000d525d57221 */ /* 0x000fe20000000000 */
[----:B------:R-:W-:-:S01]  /*3800*/  FADD R212, R38, R212 ;  /* 0x000000d426d47221 */ /* 0x000fc20000000000 */
[----:B------:R-:W-:Y:S01]  /*3810*/  FADD R211, R39, R211 ;  /* 0x000000d327d37221 */ /* 0x000fe20000000000 */
[----:B------:R-:W-:-:S01]  /*3820*/  FADD R210, R40, R210 ;  /* 0x000000d228d27221 */ /* 0x000fc20000000000 */
[----:B------:R-:W-:Y:S01]  /*3830*/  STL [R1+0xd0], R214 ;  /* 0x0000d0d601007387 */ /* 0x000fe20000100800 */
        /* <DEDUP_REMOVED lines=11> */
[----:B------:R1:W-:Y:S01]  /*38f0*/  STL [R1+0xdc], R211 ;  /* 0x0000dcd301007387 */ /* 0x0003e20000100800 */
[----:B------:R-:W-:-:S01]  /*3900*/  FADD R200, R50, R200 ;  /* 0x000000c832c87221 */ /* 0x000fc20000000000 */
[----:B------:R-:W-:Y:S01]  /*3910*/  FADD R199, R51, R199 ;  /* 0x000000c733c77221 */ /* 0x000fe20000000000 */
        /* <DEDUP_REMOVED lines=69> */
[----:B-----5:R-:W-:Y:S01]  /*3d70*/  FADD R0, R121, R0 ;  /* 0x0000000079007221 */ /* 0x020fe20000000000 */
[----:B---3--:R-:W-:-:S01]  /*3d80*/  FADD R227, R134, R227 ;  /* 0x000000e386e37221 */ /* 0x008fc20000000000 */
[----:B----4-:R-:W-:Y:S01]  /*3d90*/  FADD R226, R133, R226 ;  /* 0x000000e285e27221 */ /* 0x010fe20000000000 */
[----:B--2---:R-:W-:-:S01]  /*3da0*/  FADD R225, R132, R225 ;  /* 0x000000e184e17221 */ /* 0x004fc20000000000 */
        /* <DEDUP_REMOVED lines=9> */
[----:B------:R-:W-:-:S05]  /*3e40*/  FADD R215, R122, R215 ;  /* 0x000000d77ad77221 */ /* 0x000fca0000000000 */
[----:B------:R2:W-:Y:S04]  /*3e50*/  STL [R1], R215 ;  /* 0x000000d701007387 */ /* 0x0005e80000100800 */
[----:B------:R3:W-:Y:S04]  /*3e60*/  STL [R1+0x4], R216 ;  /* 0x000004d801007387 */ /* 0x0007e80000100800 */
        /* <DEDUP_REMOVED lines=8> */
[----:B-1----:R-:W4:Y:S04]  /*3ef0*/  LDL.LU R211, [R1+0x34] ;  /* 0x0000340001d37983 */ /* 0x002f280000300800 */
[----:B------:R1:W-:Y:S04]  /*3f00*/  STL [R1+0x28], R225 ;  /* 0x000028e101007387 */ /* 0x0003e80000100800 */
[----:B------:R-:W4:Y:S04]  /*3f10*/  LDL.LU R212, [R1+0x38] ;  /* 0x0000380001d47983 */ /* 0x000f280000300800 */
[----:B------:R1:W-:Y:S04]  /*3f20*/  STL [R1+0x2c], R226 ;  /* 0x00002ce201007387 */ /* 0x0003e80000100800 */
[----:B------:R-:W4:Y:S04]  /*3f30*/  LDL.LU R213, [R1+0x3c] ;  /* 0x00003c0001d57983 */ /* 0x000f280000300800 */
[----:B------:R1:W-:Y:S04]  /*3f40*/  STL [R1+0x30], R227 ;  /* 0x000030e301007387 */ /* 0x0003e80000100800 */
[----:B------:R-:W4:Y:S04]  /*3f50*/  LDL.LU R214, [R1+0x40] ;  /* 0x0000400001d67983 */ /* 0x000f280000300800 */
[----:B--2---:R-:W2:Y:S04]  /*3f60*/  LDL.LU R215, [R1+0x44] ;  /* 0x0000440001d77983 */ /* 0x004ea80000300800 */
[----:B---3--:R-:W3:Y:S04]  /*3f70*/  LDL.LU R216, [R1+0x48] ;  /* 0x0000480001d87983 */ /* 0x008ee80000300800 */
[----:B----4-:R-:W4:Y:S04]  /*3f80*/  LDL.LU R217, [R1+0x4c] ;  /* 0x00004c0001d97983 */ /* 0x010f280000300800 */
[----:B0-----:R-:W4:Y:S04]  /*3f90*/  LDL.LU R218, [R1+0x50] ;  /* 0x0000500001da7983 */ /* 0x001f280000300800 */
[----:B------:R-:W4:Y:S04]  /*3fa0*/  LDL.LU R219, [R1+0x54] ;  /* 0x0000540001db7983 */ /* 0x000f280000300800 */
[----:B------:R-:W4:Y:S04]  /*3fb0*/  LDL.LU R220, [R1+0x58] ;  /* 0x0000580001dc7983 */ /* 0x000f280000300800 */
[----:B------:R-:W4:Y:S04]  /*3fc0*/  LDL.LU R221, [R1+0x5c] ;  /* 0x00005c0001dd7983 */ /* 0x000f280000300800 */
[----:B------:R-:W4:Y:S04]  /*3fd0*/  LDL.LU R222, [R1+0x60] ;  /* 0x0000600001de7983 */ /* 0x000f280000300800 */
[----:B------:R-:W4:Y:S04]  /*3fe0*/  LDL.LU R223, [R1+0x64] ;  /* 0x0000640001df7983 */ /* 0x000f280000300800 */
[----:B------:R-:W4:Y:S04]  /*3ff0*/  LDL.LU R224, [R1+0x68] ;  /* 0x0000680001e07983 */ /* 0x000f280000300800 */
[----:B-1----:R-:W4:Y:S04]  /*4000*/  LDL.LU R225, [R1+0x6c] ;  /* 0x00006c0001e17983 */ /* 0x002f280000300800 */
[----:B------:R-:W4:Y:S04]  /*4010*/  LDL.LU R226, [R1+0x70] ;  /* 0x0000700001e27983 */ /* 0x000f280000300800 */
[----:B------:R-:W4:Y:S01]  /*4020*/  LDL.LU R227, [R1+0x74] ;  /* 0x0000740001e37983 */ /* 0x000f220000300800 */
[----:B------:R-:W-:-:S05]  /*4030*/  FADD R211, R135, R211 ;  /* 0x000000d387d37221 */ /* 0x000fca0000000000 */
[----:B------:R0:W-:Y:S01]  /*4040*/  STL [R1+0x34], R211 ;  /* 0x000034d301007387 */ /* 0x0001e20000100800 */
[----:B------:R-:W-:-:S03]  /*4050*/  FADD R212, R136, R212 ;  /* 0x000000d488d47221 */ /* 0x000fc60000000000 */
[----:B0-----:R1:W5:Y:S01]  /*4060*/  LDL.LU R211, [R1+0xdc] ;  /* 0x0000dc0001d37983 */ /* 0x0013620000300800 */
[----:B------:R-:W-:-:S03]  /*4070*/  FADD R213, R137, R213 ;  /* 0x000000d589d57221 */ /* 0x000fc60000000000 */
[----:B------:R0:W-:Y:S01]  /*4080*/  STL [R1+0x38], R212 ;  /* 0x000038d401007387 */ /* 0x0001e20000100800 */
[----:B------:R-:W-:-:S01]  /*4090*/  FADD R214, R138, R214 ;  /* 0x000000d68ad67221 */ /* 0x000fc20000000000 */
[----:B--2---:R-:W-:Y:S02]  /*40a0*/  FADD R215, R139, R215 ;  /* 0x000000d78bd77221 */ /* 0x004fe40000000000 */
[----:B0-----:R1:W5:Y:S01]  /*40b0*/  LDL.LU R212, [R1+0xd8] ;  /* 0x0000d80001d47983 */ /* 0x0013620000300800 */
[----:B---3--:R-:W-:-:S03]  /*40c0*/  FADD R216, R140, R216 ;  /* 0x000000d88cd87221 */ /* 0x008fc60000000000 */
[----:B------:R0:W-:Y:S01]  /*40d0*/  STL [R1+0x3c], R213 ;  /* 0x00003cd501007387 */ /* 0x0001e20000100800 */
[----:B----4-:R-:W-:-:S03]  /*40e0*/  FADD R217, R141, R217 ;  /* 0x000000d98dd97221 */ /* 0x010fc60000000000 */
[----:B0-----:R1:W5:Y:S01]  /*40f0*/  LDL.LU R213, [R1+0xd4] ;  /* 0x0000d40001d57983 */ /* 0x0013620000300800 */
[----:B------:R-:W-:-:S03]  /*4100*/  FADD R218, R142, R218 ;  /* 0x000000da8eda7221 */ /* 0x000fc60000000000 */
[----:B------:R0:W-:Y:S01]  /*4110*/  STL [R1+0x40], R214 ;  /* 0x000040d601007387 */ /* 0x0001e20000100800 */
[----:B------:R-:W-:-:S01]  /*4120*/  FADD R219, R143, R219 ;  /* 0x000000db8fdb7221 */ /* 0x000fc20000000000 */
[----:B------:R-:W-:Y:S02]  /*4130*/  FADD R220, R144, R220 ;  /* 0x000000dc90dc7221 */ /* 0x000fe40000000000 */
[----:B0-----:R1:W5:Y:S04]  /*4140*/  LDL.LU R214, [R1+0xd0] ;  /* 0x0000d00001d67983 */ /* 0x0013680000300800 */
[----:B------:R0:W-:Y:S01]  /*4150*/  STL [R1+0x44], R215 ;  /* 0x000044d701007387 */ /* 0x0001e20000100800 */
[----:B------:R-:W-:-:S01]  /*4160*/  FADD R221, R145, R221 ;  /* 0x000000dd91dd7221 */ /* 0x000fc20000000000 */
[----:B------:R-:W-:-:S02]  /*4170*/  FADD R222, R146, R222 ;  /* 0x000000de92de7221 */ /* 0x000fc40000000000 */
[----:B0-----:R1:W5:Y:S04]  /*4180*/  LDL.LU R215, [R1+0xcc] ;  /* 0x0000cc0001d77983 */ /* 0x0013680000300800 */
[----:B------:R0:W-:Y:S01]  /*4190*/  STL [R1+0x48], R216 ;  /* 0x000048d801007387 */ /* 0x0001e20000100800 */
[----:B------:R-:W-:-:S03]  /*41a0*/  FADD R223, R147, R223 ;  /* 0x000000df93df7221 */ /* 0x000fc60000000000 */
        /* <DEDUP_REMOVED lines=13> */
[----:B------:R0:W-:Y:S04]  /*4280*/  STL [R1+0x5c], R221 ;  /* 0x00005cdd01007387 */ /* 0x0001e80000100800 */
        /* <DEDUP_REMOVED lines=12> */
[----:B0-----:R1:W5:Y:S01]  /*4350*/  LDL.LU R227, [R1+0x9c] ;  /* 0x00009c0001e37983 */ /* 0x0013620000300800 */
[----:B------:R-:W-:-:S05]  /*4360*/  UMOV UR6, URZ ;  /* 0x0000003f00067c82 */ /* 0x000fca0008000000 */
.L_x_28:
[----:B------:R-:W-:Y:S05]  /*4370*/  @!P1 BRA `(.L_x_29) ;  /* 0x0000000000049947 */ /* 0x000fea0003800000 */
[----:B------:R-:W-:Y:S01]  /*4380*/  BPT.TRAP 0x1 ;  /* 0x000000040000795c */ /* 0x000fe20000300000 */
.L_x_29:
[----:B------:R-:W-:Y:S02]  /*4390*/  UISETP.GT.U32.AND UP0, UPT, UR13, 0x1, UPT ;  /* 0x000000010d00788c */ /* 0x000fe4000bf04070 */
[----:B------:R-:W-:-:S04]  /*43a0*/  ULEA UR8, UR24, UR12, 0x3 ;  /* 0x0000000c18087291 */ /* 0x000fc8000f8e183f */
[----:B------:R-:W-:Y:S01]  /*43b0*/  UIADD3 UR8, UR8, 0xb0, URZ ;  /* 0x000000b008087890 */ /* 0x000fe2000fffe03f */
[----:B------:R-:W-:-:S03]  /*43c0*/  PLOP3.LUT P0, PT, PT, PT, UP0, 0x80, 0x0 ;  /* 0x000000000000781c */ /* 0x000fc60003f0f008 */
[----:B------:R-:W-:-:S09]  /*43d0*/  UPRMT UR8, URZ, 0x654, UR8 ;  /* 0x000006543f087896 */ /* 0x000fd20008000008 */
[----:B------:R-:W-:Y:S01]  /*43e0*/  SYNCS.ARRIVE.TRANS64.RED.A1T0 RZ, [UR8], RZ ;  /* 0x000000ffffff79a7 */ /* 0x000fe20008100408 */
[----:B------:R-:W-:Y:S05]  /*43f0*/  @P0 BRA `(.L_x_30) ;  /* 0x0000000000040947 */ /* 0x000fea0003800000 */
[----:B------:R-:W-:Y:S01]  /*4400*/  BPT.TRAP 0x1 ;  /* 0x000000040000795c */ /* 0x000fe20000300000 */
.L_x_30:
[----:B------:R-:W-:Y:S01]  /*4410*/  UIADD3 UR19, UR19, 0x1, URZ ;  /* 0x0000000113137890 */ /* 0x000fe2000fffe03f */
[C---:B------:R-:W-:Y:S01]  /*4420*/  ISETP.GT.AND P0, PT, R228.reuse, 0x1, PT ;  /* 0x00000001e400780c */ /* 0x040fe20003f04270 */
[----:B------:R-:W-:Y:S01]  /*4430*/  UIADD3 UR24, UR24, 0x1, URZ ;  /* 0x0000000118187890 */ /* 0x000fe2000fffe03f */
[----:B------:R-:W-:Y:S01]  /*4440*/  VIADD R228, R228, 0xffffffff ;  /* 0xffffffffe4e47836 */ /* 0x000fe20000000000 */
[----:B------:R-:W-:Y:S02]  /*4450*/  UISETP.NE.AND UP0, UPT, UR19, 0x16, UPT ;  /* 0x000000161300788c */ /* 0x000fe4000bf05270 */
[----:B------:R-:W-:Y:S02]  /*4460*/  UISETP.NE.AND UP1, UPT, UR24, 0x16, UPT ;  /* 0x000000161800788c */ /* 0x000fe4000bf25270 */
[----:B------:R-:W-:Y:S02]  /*4470*/  USEL UR8, URZ, 0x1, UP0 ;  /* 0x000000013f087887 */ /* 0x000fe40008000000 */
[----:B------:R-:W-:-:S02]  /*4480*/  USEL UR19, UR19, URZ, UP0 ;  /* 0x0000003f13137287 */ /* 0x000fc40008000000 */
[----:B------:R-:W-:Y:S02]  /*4490*/  USEL UR24, UR24, URZ, UP1 ;  /* 0x0000003f18187287 */ /* 0x000fe40008800000 */
[----:B-----5:R-:W-:Y:S01]  /*44a0*/  LOP3.LUT R227, R227, UR8, RZ, 0x3c, !PT ;  /* 0x00000008e3e37c12 */ /* 0x020fe2000f8e3cff */
[----:B------:R-:W-:Y:S01]  /*44b0*/  UMOV UR8, 0x1 ;  /* 0x0000000100087882 */ /* 0x000fe20000000000 */
[----:B------:R-:W-:Y:S08]  /*44c0*/  @P0 BRA `(.L_x_31) ;  /* 0xffffffec009c0947 */ /* 0x000ff0000383ffff */
.L_x_23:
[----:B------:R-:W-:-:S04]  /*44d0*/  UISETP.NE.AND UP0, UPT, UR6, URZ, UPT ;  /* 0x0000003f0600728c */ /* 0x000fc8000bf05270 */
[----:B------:R-:W-:-:S06]  /*44e0*/  USEL UR6, URZ, 0x1, !UP0 ;  /* 0x000000013f067887 */ /* 0x000fcc000c000000 */
[----:B------:R-:W-:-:S13]  /*44f0*/  ISETP.NE.AND P0, PT, RZ, UR6, PT ;  /* 0x00000006ff007c0c */ /* 0x000fda000bf05270 */
[----:B------:R-:W-:Y:S05]  /*4500*/  @!P0 BRA `(.L_x_32) ;  /* 0x0000000c00dc8947 */ /* 0x000fea0003800000 */
[----:B------:R-:W3:Y:S04]  /*4510*/  LDL.LU R227, [R1+0x74] ;  /* 0x0000740001e37983 */ /* 0x000ee80000300800 */
[----:B---3--:R3:W-:Y:S04]  /*4520*/  STL [R1+0x9c], R227 ;  /* 0x00009ce301007387 */ /* 0x0087e80000100800 */
[----:B---3--:R-:W3:Y:S04]  /*4530*/  LDL.LU R227, [R1+0x70] ;  /* 0x0000700001e37983 */ /* 0x008ee80000300800 */
        /* <DEDUP_REMOVED lines=55> */
[----:B---3--:R-:W3:Y:S01]  /*48b0*/  LDL.LU R227, [R1] ;  /* 0x0000000001e37983 */ /* 0x008ee20000300800 */
[----:B------:R-:W-:-:S02]  /*48c0*/  WARPGROUP.DEPBAR.LE gsb0, 0x0 ;  /* 0x00008000000079c5 */ /* 0x000fc40000010000 */
[----:B------:R-:W-:Y:S01]  /*48d0*/  FADD R226, R24, R226 ;  /* 0x000000e218e27221 */ /* 0x000fe20000000000 */
        /* <DEDUP_REMOVED lines=97> */
[----:B---3--:R-:W-:-:S05]  /*4ef0*/  FADD R227, R122, R227 ;  /* 0x000000e37ae37221 */ /* 0x008fca0000000000 */
[----:B------:R3:W-:Y:S04]  /*4f00*/  STL [R1], R227 ;  /* 0x000000e301007387 */ /* 0x0007e80000100800 */
[----:B---3--:R-:W3:Y:S02]  /*4f10*/  LDL.LU R227, [R1+0x10c] ;  /* 0x00010c0001e37983 */ /* 0x008ee40000300800 */
[----:B---3--:R-:W-:-:S05]  /*4f20*/  FADD R227, R123, R227 ;  /* 0x000000e37be37221 */ /* 0x008fca0000000000 */
[----:B------:R3:W-:Y:S04]  /*4f30*/  STL [R1+0x4], R227 ;  /* 0x000004e301007387 */ /* 0x0007e80000100800 */
        /* <DEDUP_REMOVED lines=83> */
[----:B------:R3:W-:Y:S02]  /*5470*/  STL [R1+0x74], R227 ;  /* 0x000074e301007387 */ /* 0x0007e40000100800 */
.L_x_32:
[----:B---3--:R-:W-:-:S04]  /*5480*/  IMAD.U32 R227, RZ, RZ, UR31 ;  /* 0x0000001fffe37e24 */ /* 0x008fc8000f8e00ff */
[----:B------:R3:W-:Y:S01]  /*5490*/  SYNCS.ARRIVE.TRANS64.A1T0 RZ, [R227+UR29], RZ ;  /* 0x000000ffe3ff79a7 */ /* 0x0007e2000810001d */
[----:B------:R-:W-:Y:S02]  /*54a0*/  WARPGROUP.DEPBAR.LE gsb0, 0x0 ;  /* 0x00008000000079c5 */ /* 0x000fe40000010000 */
[----:B------:R-:W4:Y:S02]  /*54b0*/  LDC R24, c[0x0][0x28c] ;  /* 0x0000a300ff187b82 */ /* 0x000f240000000800 */
[----:B----4-:R-:W-:-:S13]  /*54c0*/  ISETP.GE.AND P0, PT, R24, 0x1, PT ;  /* 0x000000011800780c */ /* 0x010fda0003f06270 */
[----:B---3--:R-:W-:Y:S05]  /*54d0*/  @!P0 BRA `(.L_x_33) ;  /* 0x0000000000408947 */ /* 0x008fea0003800000 */
[----:B------:R-:W-:-:S06]  /*54e0*/  UISETP.NE.AND UP0, UPT, UR27, 0x3, UPT ;  /* 0x000000031b00788c */ /* 0x000fcc000bf05270 */
[----:B------:R-:W-:-:S13]  /*54f0*/  PLOP3.LUT P0, PT, PT, PT, UP0, 0x80, 0x0 ;  /* 0x000000000000781c */ /* 0x000fda0003f0f008 */
[----:B------:R-:W-:Y:S05]  /*5500*/  @!P0 BRA `(.L_x_34) ;  /* 0x0000000000048947 */ /* 0x000fea0003800000 */
[----:B------:R-:W-:Y:S01]  /*5510*/  BPT.TRAP 0x1 ;  /* 0x000000040000795c */ /* 0x000fe20000300000 */
.L_x_34:
[----:B------:R-:W-:Y:S02]  /*5520*/  UIADD3 UR8, UR16, UR5, URZ ;  /* 0x0000000510087290 */ /* 0x000fe4000fffe03f */
[----:B------:R-:W-:Y:S02]  /*5530*/  UISETP.GT.U32.AND UP0, UPT, UR13, 0x1, UPT ;  /* 0x000000010d00788c */ /* 0x000fe4000bf04070 */
[----:B------:R-:W-:-:S04]  /*5540*/  UIMAD.WIDE.U32 UR6, UR8, -0x45d1745d, URZ ;  /* 0xba2e8ba3080678a5 */ /* 0x000fc8000f8e003f */
[----:B------:R-:W-:Y:S01]  /*5550*/  USHF.R.U32.HI UR6, URZ, 0x4, UR7 ;  /* 0x000000043f067899 */ /* 0x000fe20008011607 */
[----:B------:R-:W-:-:S03]  /*5560*/  PLOP3.LUT P0, PT, PT, PT, UP0, 0x80, 0x0 ;  /* 0x000000000000781c */ /* 0x000fc60003f0f008 */
[----:B------:R-:W-:-:S04]  /*5570*/  UIMAD UR8, UR6, -0x16, UR8 ;  /* 0xffffffea060878a4 */ /* 0x000fc8000f8e0208 */
[----:B------:R-:W-:-:S04]  /*5580*/  ULEA UR8, UR8, UR12, 0x3 ;  /* 0x0000000c08087291 */ /* 0x000fc8000f8e183f */
[----:B------:R-:W-:-:S04]  /*5590*/  UIADD3 UR8, UR8, 0xb0, URZ ;  /* 0x000000b008087890 */ /* 0x000fc8000fffe03f */
[----:B------:R-:W-:-:S09]  /*55a0*/  UPRMT UR8, URZ, 0x654, UR8 ;  /* 0x000006543f087896 */ /* 0x000fd20008000008 */
[----:B------:R-:W-:Y:S01]  /*55b0*/  SYNCS.ARRIVE.TRANS64.RED.A1T0 RZ, [UR8], RZ ;  /* 0x000000ffffff79a7 */ /* 0x000fe20008100408 */
[----:B------:R-:W-:Y:S05]  /*55c0*/  @P0 BRA `(.L_x_33) ;  /* 0x0000000000040947 */ /* 0x000fea0003800000 */
[----:B------:R-:W-:Y:S01]  /*55d0*/  BPT.TRAP 0x1 ;  /* 0x000000040000795c */ /* 0x000fe20000300000 */
.L_x_33:
[----:B------:R-:W3:Y:S01]  /*55e0*/  S2R R25, SR_TID.X ;  /* 0x0000000000197919 */ /* 0x000ee20000002100 */
[----:B------:R-:W-:Y:S01]  /*55f0*/  IMAD.U32 R24, RZ, RZ, UR30 ;  /* 0x0000001eff187e24 */ /* 0x000fe2000f8e00ff */
[----:B------:R-:W-:Y:S01]  /*5600*/  UIADD3 UR5, UR28, UR5, URZ ;  /* 0x000000051c057290 */ /* 0x000fe2000fffe03f */
[----:B------:R-:W4:Y:S01]  /*5610*/  LDC R35, c[0x0][0x288] ;  /* 0x0000a200ff237b82 */ /* 0x000f220000000800 */
[----:B------:R-:W-:Y:S02]  /*5620*/  UISETP.GE.U32.AND UP1, UPT, UR28, 0x16, UPT ;  /* 0x000000161c00788c */ /* 0x000fe4000bf26070 */
[----:B------:R-:W-:Y:S01]  /*5630*/  SHF.L.U32 R24, R24, 0x1f, RZ ;  /* 0x0000001f18187819 */ /* 0x000fe200000006ff */
[----:B------:R-:W-:Y:S02]  /*5640*/  UISETP.GT.U32.AND UP0, UPT, UR5, 0x15, UPT ;  /* 0x000000150500788c */ /* 0x000fe4000bf04070 */
[----:B------:R-:W-:Y:S01]  /*5650*/  UIMAD.WIDE.U32 UR6, UR5, -0x45d1745d, URZ ;  /* 0xba2e8ba3050678a5 */ /* 0x000fe2000f8e003f */
[----:B------:R-:W5:Y:S01]  /*5660*/  SYNCS.PHASECHK.TRANS64.TRYWAIT P0, [UR17+0x8], R24 ;  /* 0x00000818ff0075a7 */ /* 0x000f620008000151 */
[----:B------:R-:W-:-:S02]  /*5670*/  UISETP.LT.U32.AND UP0, UPT, UR28, 0x16, UP0 ;  /* 0x000000161c00788c */ /* 0x000fc40008701070 */
[----:B------:R-:W-:Y:S02]  /*5680*/  USHF.R.U32.HI UR6, URZ, 0x4, UR7 ;  /* 0x000000043f067899 */ /* 0x000fe40008011607 */
[----:B------:R-:W-:Y:S02]  /*5690*/  USEL UR8, URZ, 0x1, !UP0 ;  /* 0x000000013f087887 */ /* 0x000fe4000c000000 */
[----:B------:R-:W-:Y:S02]  /*56a0*/  UIMAD UR5, UR6, -0x16, UR5 ;  /* 0xffffffea060578a4 */ /* 0x000fe4000f8e0205 */
[----:B------:R-:W-:-:S04]  /*56b0*/  ULOP3.LUT UR4, UR4, UR8, URZ, 0x3c, !UPT ;  /* 0x0000000804047292 */ /* 0x000fc8000f8e3c3f */
[----:B------:R-:W-:Y:S01]  /*56c0*/  @UP1 ULOP3.LUT UR4, UR4, 0x1, UR6, 0x78, !UPT ;  /* 0x0000000104041892 */ /* 0x000fe2000f8e7806 */
[----:B---3--:R-:W-:-:S04]  /*56d0*/  SHF.R.S32.HI R26, RZ, 0x1f, R25 ;  /* 0x0000001fff1a7819 */ /* 0x008fc80000011419 */
[----:B------:R-:W-:-:S04]  /*56e0*/  LEA.HI R26, R26, R25, RZ, 0x7 ;  /* 0x000000191a1a7211 */ /* 0x000fc800078f38ff */
[----:B------:R-:W-:-:S05]  /*56f0*/  LOP3.LUT R26, R26, 0xffffff80, RZ, 0xc0, !PT ;  /* 0xffffff801a1a7812 */ /* 0x000fca00078ec0ff */
[----:B------:R-:W-:-:S05]  /*5700*/  IMAD.IADD R26, R25, 0x1, -R26 ;  /* 0x00000001191a7824 */ /* 0x000fca00078e0a1a */
[----:B------:R-:W-:-:S04]  /*5710*/  SHF.R.S32.HI R25, RZ, 0x1f, R26 ;  /* 0x0000001fff197819 */ /* 0x000fc8000001141a */
[----:B------:R-:W-:-:S04]  /*5720*/  LEA.HI R25, R25, R26, RZ, 0x2 ;  /* 0x0000001a19197211 */ /* 0x000fc800078f10ff */
[----:B------:R-:W-:-:S05]  /*5730*/  LOP3.LUT R25, R25, 0xfffffffc, RZ, 0xc0, !PT ;  /* 0xfffffffc19197812 */ /* 0x000fca00078ec0ff */
[----:B------:R-:W-:-:S04]  /*5740*/  IMAD.IADD R40, R26, 0x1, -R25 ;  /* 0x000000011a287824 */ /* 0x000fc800078e0a19 */
[----:B------:R-:W-:Y:S01]  /*5750*/  IMAD.SHL.U32 R32, R40, 0x2, RZ ;  /* 0x0000000228207824 */ /* 0x000fe200078e00ff */
[----:B----45:R-:W-:Y:S06]  /*5760*/  @!P0 BRA `(.L_x_35) ;  /* 0x000000b000f88947 */ /* 0x030fec0003800000 */
.L_x_339:
[----:B------:R4:W-:Y:S01]  /*5770*/  STL [R1+0xa0], R2 ;  /* 0x0000a00201007387 */ /* 0x0009e20000100800 */
[----:B------:R-:W-:Y:S01]  /*5780*/  ULDC UR8, c[0x0][0x284] ;  /* 0x0000a10000087ab9 */ /* 0x000fe20000000800 */
[----:B------:R-:W-:Y:S01]  /*5790*/  SHF.R.S32.HI R33, RZ, 0x1f, R32 ;  /* 0x0000001fff217819 */ /* 0x000fe20000011420 */
[----:B------:R-:W-:Y:S01]  /*57a0*/  ULDC.64 UR6, c[0x0][0x5d0] ;  /* 0x0001740000067ab9 */ /* 0x000fe20000000a00 */
[----:B----4-:R-:W4:Y:S04]  /*57b0*/  LDL.LU R2, [R1+0x88] ;  /* 0x0000880001027983 */ /* 0x010f280000300800 */
[----:B------:R0:W-:Y:S04]  /*57c0*/  STL [R1+0x9c], R0 ;  /* 0x00009c0001007387 */ /* 0x0001e80000100800 */
[----:B------:R-:W2:Y:S04]  /*57d0*/  LDL R227, [R1+0x78] ;  /* 0x0000780001e37983 */ /* 0x000ea80000100800 */
[----:B0-----:R-:W3:Y:S01]  /*57e0*/  LDL R0, [R1+0x84] ;  /* 0x0000840001007983 */ /* 0x001ee20000100800 */
[----:B----4-:R-:W-:-:S03]  /*57f0*/  IMAD.SHL.U32 R37, R2, 0x100, RZ ;  /* 0x0000010002257824 */ /* 0x010fc600078e00ff */
[----:B------:R0:W5:Y:S01]  /*5800*/  LDL.LU R2, [R1+0xa0] ;  /* 0x0000a00001027983 */ /* 0x0001620000300800 */
[----:B---3--:R-:W-:-:S03]  /*5810*/  IMAD.SHL.U32 R34, R0, 0x40, RZ ;  /* 0x0000004000227824 */ /* 0x008fc600078e00ff */
[----:B------:R0:W5:Y:S02]  /*5820*/  LDL.LU R0, [R1+0x9c] ;  /* 0x00009c0001007983 */ /* 0x0001640000300800 */
[----:B------:R-:W-:Y:S02]  /*5830*/  ISETP.GE.AND P0, PT, R34, UR8, PT ;  /* 0x0000000822007c0c */ /* 0x000fe4000bf06270 */
[----:B--2---:R-:W-:Y:S02]  /*5840*/  SHF.R.S32.HI R38, RZ, 0x1f, R227 ;  /* 0x0000001fff267819 */ /* 0x004fe400000114e3 */
[----:B------:R-:W-:Y:S01]  /*5850*/  ISETP.GE.OR P0, PT, R37, R35, P0 ;  /* 0x000000232500720c */ /* 0x000fe20000706670 */
[----:B------:R-:W-:-:S04]  /*5860*/  IMAD.WIDE.U32 R24, R227, UR6, R32 ;  /* 0x00000006e3187c25 */ /* 0x000fc8000f8e0020 */
[----:B------:R-:W-:Y:S01]  /*5870*/  IMAD R26, R38, UR6, RZ ;  /* 0x00000006261a7c24 */ /* 0x000fe2000f8e02ff */
[----:B------:R-:W-:Y:S02]  /*5880*/  SHF.R.S32.HI R36, RZ, 0x1f, R37 ;  /* 0x0000001fff247819 */ /* 0x000fe40000011425 */
[----:B------:R-:W-:Y:S01]  /*5890*/  IADD3 R24, P1, R37, R24, RZ ;  /* 0x0000001825187210 */ /* 0x000fe20007f3e0ff */
[----:B------:R-:W-:-:S05]  /*58a0*/  IMAD R27, R227, UR7, R26 ;  /* 0x00000007e31b7c24 */ /* 0x000fca000f8e021a */
[----:B------:R-:W-:Y:S01]  /*58b0*/  IADD3.X R25, R36, R25, R27, P1, !PT ;  /* 0x0000001924197210 */ /* 0x000fe20000ffe41b */
[----:B0-----:R-:W-:Y:S06]  /*58c0*/  @P0 BRA `(.L_x_36) ;  /* 0x0000008c00cc0947 */ /* 0x001fec0003800000 */
[----:B------:R0:W-:Y:S01]  /*58d0*/  STL.64 [R1+0xa8], R4 ;  /* 0x0000a80401007387 */ /* 0x0001e20000100a00 */
[----:B------:R-:W2:Y:S01]  /*58e0*/  LDC.64 R28, c[0x0][0x5c8] ;  /* 0x00017200ff1c7b82 */ /* 0x000ea20000000a00 */
[----:B------:R-:W-:Y:S02]  /*58f0*/  ULDC.64 UR6, c[0x0][0x5c0] ;  /* 0x0001700000067ab9 */ /* 0x000fe40000000a00 */
[----:B0-----:R-:W3:Y:S04]  /*5900*/  LDL.64 R4, [R1+0x90] ;  /* 0x0000900001047983 */ /* 0x001ee80000100a00 */
[----:B-----5:R0:W-:Y:S04]  /*5910*/  STL [R1+0xa0], R2 ;  /* 0x0000a00201007387 */ /* 0x0201e80000100800 */
[----:B0-----:R-:W3:Y:S04]  /*5920*/  LDL.LU R2, [R1+0x84] ;  /* 0x0000840001027983 */ /* 0x001ee80000300800 */
[----:B------:R0:W-:Y:S04]  /*5930*/  STL [R1+0x9c], R0 ;  /* 0x00009c0001007387 */ /* 0x0001e80000100800 */
[----:B0-----:R-:W4:Y:S01]  /*5940*/  LDL R0, [R1+0x8c] ;  /* 0x00008c0001007983 */ /* 0x001f220000100800 */
[----:B---3--:R-:W-:-:S03]  /*5950*/  IMAD.WIDE R30, R2, 0x40, R4 ;  /* 0x00000040021e7825 */ /* 0x008fc600078e0204 */
[----:B------:R0:W5:Y:S04]  /*5960*/  LDL.LU.64 R4, [R1+0xa8] ;  /* 0x0000a80001047983 */ /* 0x0001680000300a00 */
[----:B------:R0:W5:Y:S01]  /*5970*/  LDL.LU R2, [R1+0xa0] ;  /* 0x0000a00001027983 */ /* 0x0001620000300800 */
[-C--:B--2---:R-:W-:Y:S02]  /*5980*/  IMAD R26, R31, R28.reuse, RZ ;  /* 0x0000001c1f1a7224 */ /* 0x084fe400078e02ff */
[----:B------:R-:W-:-:S04]  /*5990*/  IMAD.WIDE.U32 R24, R30, R28, R24 ;  /* 0x0000001c1e187225 */ /* 0x000fc800078e0018 */
[----:B------:R-:W-:Y:S01]  /*59a0*/  IMAD R27, R30, R29, R26 ;  /* 0x0000001d1e1b7224 */ /* 0x000fe200078e021a */
[----:B------:R-:W-:Y:S01]  /*59b0*/  LEA R26, P0, R28, R24, 0x3 ;  /* 0x000000181c1a7211 */ /* 0x000fe200078018ff */
[----:B----4-:R-:W-:Y:S01]  /*59c0*/  IMAD.IADD R39, R0, 0x1, -R34 ;  /* 0x0000000100277824 */ /* 0x010fe200078e0a22 */
[----:B------:R-:W-:Y:S01]  /*59d0*/  IADD3 R24, P1, R24, UR6, RZ ;  /* 0x0000000618187c10 */ /* 0x000fe2000ff3e0ff */
[----:B------:R0:W5:Y:S01]  /*59e0*/  LDL.LU R0, [R1+0x9c] ;  /* 0x00009c0001007983 */ /* 0x0001620000300800 */
[----:B------:R-:W-:Y:S01]  /*59f0*/  IMAD.IADD R27, R25, 0x1, R27 ;  /* 0x00000001191b7824 */ /* 0x000fe200078e021b */
[----:B------:R-:W-:-:S04]  /*5a00*/  IADD3 R26, P3, R26, UR6, RZ ;  /* 0x000000061a1a7c10 */ /* 0x000fc8000ff7e0ff */
[----:B------:R-:W-:Y:S01]  /*5a10*/  LEA.HI.X R29, R28, R27, R29, 0x3, P0 ;  /* 0x0000001b1c1d7211 */ /* 0x000fe200000f1c1d */
[----:B------:R-:W-:Y:S01]  /*5a20*/  IMAD R28, R40, -0x2, R35 ;  /* 0xfffffffe281c7824 */ /* 0x000fe200078e0223 */
[----:B------:R-:W-:Y:S01]  /*5a30*/  FSETP.NEU.AND P0, PT, RZ, UR26, PT ;  /* 0x0000001aff007c0b */ /* 0x000fe2000bf0d000 */
[----:B------:R-:W-:Y:S01]  /*5a40*/  BSSY B0, `(.L_x_36) ;  /* 0x00008db000007945 */ /* 0x000fe20003800000 */
[----:B------:R-:W-:Y:S02]  /*5a50*/  IADD3.X R25, R27, UR7, RZ, P1, !PT ;  /* 0x000000071b197c10 */ /* 0x000fe40008ffe4ff */
[----:B------:R-:W-:Y:S01]  /*5a60*/  IADD3.X R27, R29, UR7, RZ, P3, !PT ;  /* 0x000000071d1b7c10 */ /* 0x000fe20009ffe4ff */
[----:B------:R-:W-:-:S08]  /*5a70*/  IMAD.IADD R34, R28, 0x1, -R37 ;  /* 0x000000011c227824 */ /* 0x000fd000078e0a25 */
[----:B0-----:R-:W-:Y:S05]  /*5a80*/  @!P0 BRA `(.L_x_37) ;  /* 0x0000006800d88947 */ /* 0x001fea0003800000 */
[----:B------:R-:W-:Y:S01]  /*5a90*/  ULDC.64 UR6, c[0x0][0x5b8] ;  /* 0x00016e0000067ab9 */ /* 0x000fe20000000a00 */
[----:B------:R-:W-:Y:S01]  /*5aa0*/  ULDC.64 UR8, c[0x0][0x5a8] ;  /* 0x00016a0000087ab9 */ /* 0x000fe20000000a00 */
[----:B------:R-:W-:Y:S01]  /*5ab0*/  IMAD.WIDE.U32 R32, R227, UR6, R32 ;  /* 0x00000006e3207c25 */ /* 0x000fe2000f8e0020 */
[----:B------:R-:W-:Y:S03]  /*5ac0*/  BSSY B1, `(.L_x_38) ;  /* 0x0000010000017945 */ /* 0x000fe60003800000 */
[----:B------:R-:W-:Y:S01]  /*5ad0*/  IMAD R28, R38, UR6, RZ ;  /* 0x00000006261c7c24 */ /* 0x000fe2000f8e02ff */
[----:B------:R-:W-:-:S03]  /*5ae0*/  IADD3 R32, P0, R37, R32, RZ ;  /* 0x0000002025207210 */ /* 0x000fc60007f1e0ff */
[----:B------:R-:W-:Y:S01]  /*5af0*/  IMAD R29, R227, UR7, R28 ;  /* 0x00000007e31d7c24 */ /* 0x000fe2000f8e021c */
[----:B------:R-:W-:Y:S02]  /*5b00*/  ULDC.64 UR6, c[0x0][0x5b0] ;  /* 0x00016c0000067ab9 */ /* 0x000fe40000000a00 */
[----:B------:R-:W-:Y:S02]  /*5b10*/  IMAD R35, R31, UR6, RZ ;  /* 0x000000061f237c24 */ /* 0x000fe4000f8e02ff */
[----:B------:R-:W-:Y:S02]  /*5b20*/  IADD3.X R33, R36, R33, R29, P0, !PT ;  /* 0x0000002124217210 */ /* 0x000fe400007fe41d */
[----:B------:R-:W-:Y:S01]  /*5b30*/  ISETP.GE.AND P0, PT, R39, 0x1, PT ;  /* 0x000000012700780c */ /* 0x000fe20003f06270 */
[C---:B------:R-:W-:Y:S02]  /*5b40*/  IMAD R35, R30.reuse, UR7, R35 ;  /* 0x000000071e237c24 */ /* 0x040fe4000f8e0223 */
[----:B------:R-:W-:Y:S01]  /*5b50*/  IMAD.WIDE.U32 R28, R30, UR6, R32 ;  /* 0x000000061e1c7c25 */ /* 0x000fe2000f8e0020 */
[----:B------:R-:W-:-:S02]  /*5b60*/  ISETP.LT.OR P4, PT, R34, 0x1, !P0 ;  /* 0x000000012200780c */ /* 0x000fc40004781670 */
[----:B------:R-:W-:-:S04]  /*5b70*/  IADD3 R28, P1, R28, UR8, RZ ;  /* 0x000000081c1c7c10 */ /* 0x000fc8000ff3e0ff */
[--C-:B------:R-:W-:Y:S02]  /*5b80*/  IADD3.X R29, R29, UR9, R35.reuse, P1, !PT ;  /* 0x000000091d1d7c10 */ /* 0x100fe40008ffe423 */
[----:B------:R-:W-:-:S05]  /*5b90*/  PRMT R35, RZ, 0x7610, R35 ;  /* 0x00007610ff237816 */ /* 0x000fca0000000023 */
[----:B------:R-:W-:Y:S05]  /*5ba0*/  @P4 BRA `(.L_x_39) ;  /* 0x0000000000044947 */ /* 0x000fea0003800000 */
[----:B------:R0:W5:Y:S02]  /*5bb0*/  LDG.E.U8 R35, desc[UR22][R28.64] ;  /* 0x000000161c237981 */ /* 0x000164000c1e1100 */
.L_x_39:
[----:B------:R-:W-:Y:S05]  /*5bc0*/  BSYNC B1 ;  /* 0x0000000000017941 */ /* 0x000fea0003800000 */
.L_x_38:
[----:B-----5:R-:W-:Y:S01]  /*5bd0*/  LOP3.LUT R35, R35, 0xff, RZ, 0xc0, !PT ;  /* 0x000000ff23237812 */ /* 0x020fe200078ec0ff */
[----:B------:R-:W-:Y:S01]  /*5be0*/  BSSY B1, `(.L_x_40) ;  /* 0x000000b000017945 */ /* 0x000fe20003800000 */
[----:B------:R-:W-:Y:S02]  /*5bf0*/  ISETP.LT.OR P3, PT, R34, 0x2, !P0 ;  /* 0x000000022200780c */ /* 0x000fe40004761670 */
[----:B------:R-:W-:-:S05]  /*5c00*/  F2FP.F16.E5M2.UNPACK_B R35, R35 ;  /* 0x00000023ff23723e */ /* 0x000fca00020004ff */
[----:B------:R-:W-:-:S05]  /*5c10*/  HADD2.F32 R35, -RZ, R35.H0_H0 ;  /* 0x20000023ff237230 */ /* 0x000fca0000004100 */
[----:B------:R-:W-:-:S04]  /*5c20*/  FMUL R35, R35, UR26 ;  /* 0x0000001a23237c20 */ /* 0x000fc80008400000 */
[----:B------:R-:W-:-:S05]  /*5c30*/  FFMA R35, R226, UR25, R35 ;  /* 0x00000019e2237c23 */ /* 0x000fca0008000023 */
[----:B------:R-:W-:Y:S02]  /*5c40*/  F2FP.SATFINITE.E5M2.F32.PACK_AB_MERGE_C R37, RZ, R35, RZ ;  /* 0x00000023ff25723e */ /* 0x000fe400048060ff */
[----:B------:R-:W-:-:S03]  /*5c50*/  PRMT R35, RZ, 0x7610, R35 ;  /* 0x00007610ff237816 */ /* 0x000fc60000000023 */
[----:B------:R2:W-:Y:S01]  /*5c60*/  @!P4 STG.E.U8 desc[UR22][R24.64], R37 ;  /* 0x000000251800c986 */ /* 0x0005e2000c101116 */
[----:B------:R-:W-:Y:S05]  /*5c70*/  @P3 BRA `(.L_x_41) ;  /* 0x0000000000043947 */ /* 0x000fea0003800000 */
[----:B------:R3:W5:Y:S02]  /*5c80*/  LDG.E.U8 R35, desc[UR22][R28.64+0x1] ;  /* 0x000001161c237981 */ /* 0x000764000c1e1100 */
.L_x_41:
[----:B------:R-:W-:Y:S05]  /*5c90*/  BSYNC B1 ;  /* 0x0000000000017941 */ /* 0x000fea0003800000 */
.L_x_40:
[----:B-----5:R-:W-:Y:S01]  /*5ca0*/  LOP3.LUT R35, R35, 0xff, RZ, 0xc0, !PT ;  /* 0x000000ff23237812 */ /* 0x020fe200078ec0ff */
[----:B------:R-:W-:Y:S01]  /*5cb0*/  BSSY B1, `(.L_x_42) ;  /* 0x0000013000017945 */ /* 0x000fe20003800000 */
[----:B--2---:R-:W-:Y:S02]  /*5cc0*/  IADD3 R37, P1, R30, 0x8, RZ ;  /* 0x000000081e257810 */ /* 0x004fe40007f3e0ff */
[----:B------:R-:W-:-:S03]  /*5cd0*/  F2FP.F16.E5M2.UNPACK_B R35, R35 ;  /* 0x00000023ff23723e */ /* 0x000fc600020004ff */
[----:B------:R-:W-:Y:S01]  /*5ce0*/  IMAD.X R31, RZ, RZ, R31, P1 ;  /* 0x000000ffff1f7224 */ /* 0x000fe200008e061f */
[----:B------:R-:W-:Y:S01]  /*5cf0*/  ISETP.GE.AND P1, PT, R39, 0x9, PT ;  /* 0x000000092700780c */ /* 0x000fe20003f26270 */
[----:B------:R-:W-:Y:S02]  /*5d00*/  HADD2.F32 R35, -RZ, R35.H0_H0 ;  /* 0x20000023ff237230 */ /* 0x000fe40000004100 */
[----:B------:R-:W-:Y:S01]  /*5d10*/  IMAD R36, R31, UR6, RZ ;  /* 0x000000061f247c24 */ /* 0x000fe2000f8e02ff */
[----:B------:R-:W-:Y:S01]  /*5d20*/  ISETP.LT.OR P5, PT, R34, 0x1, !P1 ;  /* 0x000000012200780c */ /* 0x000fe20004fa1670 */
[----:B------:R-:W-:-:S04]  /*5d30*/  IMAD.WIDE.U32 R32, R37, UR6, R32 ;  /* 0x0000000625207c25 */ /* 0x000fc8000f8e0020 */
[----:B------:R-:W-:Y:S01]  /*5d40*/  FMUL R30, R35, UR26 ;  /* 0x0000001a231e7c20 */ /* 0x000fe20008400000 */
[----:B------:R-:W-:-:S03]  /*5d50*/  IMAD R37, R37, UR7, R36 ;  /* 0x0000000725257c24 */ /* 0x000fc6000f8e0224 */
[----:B------:R-:W-:Y:S01]  /*5d60*/  FFMA R225, R225, UR25, R30 ;  /* 0x00000019e1e17c23 */ /* 0x000fe2000800001e */
[----:B------:R-:W-:Y:S02]  /*5d70*/  IADD3 R30, P4, R32, UR8, RZ ;  /* 0x00000008201e7c10 */ /* 0x000fe4000ff9e0ff */
[----:B------:R-:W-:Y:S02]  /*5d80*/  PRMT R32, RZ, 0x7610, R32 ;  /* 0x00007610ff207816 */ /* 0x000fe40000000020 */
[----:B------:R-:W-:Y:S02]  /*5d90*/  F2FP.SATFINITE.E5M2.F32.PACK_AB_MERGE_C R225, RZ, R225, RZ ;  /* 0x000000e1ffe1723e */ /* 0x000fe400048060ff */
[----:B------:R-:W-:-:S03]  /*5da0*/  IADD3.X R31, R33, UR9, R37, P4, !PT ;  /* 0x00000009211f7c10 */ /* 0x000fc6000a7fe425 */
[----:B------:R2:W-:Y:S01]  /*5db0*/  @!P3 STG.E.U8 desc[UR22][R24.64+0x1], R225 ;  /* 0x000001e11800b986 */ /* 0x0005e2000c101116 */
[----:B------:R-:W-:Y:S05]  /*5dc0*/  @P5 BRA `(.L_x_43) ;  /* 0x0000000000045947 */ /* 0x000fea0003800000 */
[----:B------:R4:W5:Y:S02]  /*5dd0*/  LDG.E.U8 R32, desc[UR22][R30.64] ;  /* 0x000000161e207981 */ /* 0x000964000c1e1100 */
.L_x_43:
[----:B------:R-:W-:Y:S05]  /*5de0*/  BSYNC B1 ;  /* 0x0000000000017941 */ /* 0x000fea0003800000 */
.L_x_42:
[----:B-----5:R-:W-:Y:S01]  /*5df0*/  LOP3.LUT R32, R32, 0xff, RZ, 0xc0, !PT ;  /* 0x000000ff20207812 */ /* 0x020fe200078ec0ff */
[----:B------:R-:W-:Y:S01]  /*5e00*/  BSSY B1, `(.L_x_44) ;  /* 0x000000b000017945 */ /* 0x000fe20003800000 */
[----:B------:R-:W-:Y:S02]  /*5e10*/  ISETP.LT.OR P3, PT, R34, 0x2, !P1 ;  /* 0x000000022200780c */ /* 0x000fe40004f61670 */
[----:B------:R-:W-:-:S05]  /*5e20*/  F2FP.F16.E5M2.UNPACK_B R32, R32 ;  /* 0x00000020ff20723e */ /* 0x000fca00020004ff */
[----:B------:R-:W-:-:S05]  /*5e30*/  HADD2.F32 R32, -RZ, R32.H0_H0 ;  /* 0x20000020ff207230 */ /* 0x000fca0000004100 */
[----:B------:R-:W-:Y:S01]  /*5e40*/  FMUL R33, R32, UR26 ;  /* 0x0000001a20217c20 */ /* 0x000fe20008400000 */
[----:B------:R-:W-:-:S03]  /*5e50*/  PRMT R32, RZ, 0x7610, R32 ;  /* 0x00007610ff207816 */ /* 0x000fc60000000020 */
[----:B------:R-:W-:-:S05]  /*5e60*/  FFMA R33, R224, UR25, R33 ;  /* 0x00000019e0217c23 */ /* 0x000fca0008000021 */
[----:B------:R-:W-:-:S05]  /*5e70*/  F2FP.SATFINITE.E5M2.F32.PACK_AB_MERGE_C R33, RZ, R33, RZ ;  /* 0x00000021ff21723e */ /* 0x000fca00048060ff */
[----:B------:R0:W-:Y:S01]  /*5e80*/  @!P5 STG.E.U8 desc[UR22][R26.64], R33 ;  /* 0x000000211a00d986 */ /* 0x0001e2000c101116 */
[----:B------:R-:W-:Y:S05]  /*5e90*/  @P3 BRA `(.L_x_45) ;  /* 0x0000000000043947 */ /* 0x000fea0003800000 */
[----:B------:R0:W5:Y:S02]  /*5ea0*/  LDG.E.U8 R32, desc[UR22][R30.64+0x1] ;  /* 0x000001161e207981 */ /* 0x000164000c1e1100 */
.L_x_45:
[----:B------:R-:W-:Y:S05]  /*5eb0*/  BSYNC B1 ;  /* 0x0000000000017941 */ /* 0x000fea0003800000 */
.L_x_44:
[----:B-----5:R-:W-:Y:S01]  /*5ec0*/  LOP3.LUT R32, R32, 0xff, RZ, 0xc0, !PT ;  /* 0x000000ff20207812 */ /* 0x020fe200078ec0ff */
[----:B------:R-:W-:Y:S01]  /*5ed0*/  BSSY B1, `(.L_x_46) ;  /* 0x000000b000017945 */ /* 0x000fe20003800000 */
[----:B------:R-:W-:Y:S02]  /*5ee0*/  ISETP.LT.OR P4, PT, R34, 0x9, !P0 ;  /* 0x000000092200780c */ /* 0x000fe40004781670 */
[----:B------:R-:W-:-:S05]  /*5ef0*/  F2FP.F16.E5M2.UNPACK_B R32, R32 ;  /* 0x00000020ff20723e */ /* 0x000fca00020004ff */
[----:B------:R-:W-:-:S05]  /*5f00*/  HADD2.F32 R32, -RZ, R32.H0_H0 ;  /* 0x20000020ff207230 */ /* 0x000fca0000004100 */
[----:B------:R-:W-:-:S04]  /*5f10*/  FMUL R32, R32, UR26 ;  /* 0x0000001a20207c20 */ /* 0x000fc80008400000 */
[----:B------:R-:W-:-:S05]  /*5f20*/  FFMA R32, R223, UR25, R32 ;  /* 0x00000019df207c23 */ /* 0x000fca0008000020 */
[----:B0-----:R-:W-:Y:S02]  /*5f30*/  F2FP.SATFINITE.E5M2.F32.PACK_AB_MERGE_C R33, RZ, R32, RZ ;  /* 0x00000020ff21723e */ /* 0x001fe400048060ff */
[----:B------:R-:W-:-:S03]  /*5f40*/  PRMT R32, RZ, 0x7610, R32 ;  /* 0x00007610ff207816 */ /* 0x000fc60000000020 */
[----:B------:R0:W-:Y:S01]  /*5f50*/  @!P3 STG.E.U8 desc[UR22][R26.64+0x1], R33 ;  /* 0x000001211a00b986 */ /* 0x0001e2000c101116 */
[----:B------:R-:W-:Y:S05]  /*5f60*/  @P4 BRA `(.L_x_47) ;  /* 0x0000000000044947 */ /* 0x000fea0003800000 */
[----:B------:R0:W5:Y:S02]  /*5f70*/  LDG.E.U8 R32, desc[UR22][R28.64+0x8] ;  /* 0x000008161c207981 */ /* 0x000164000c1e1100 */
.L_x_47:
[----:B------:R-:W-:Y:S05]  /*5f80*/  BSYNC B1 ;  /* 0x0000000000017941 */ /* 0x000fea0003800000 */
.L_x_46:
[----:B-----5:R-:W-:Y:S01]  /*5f90*/  LOP3.LUT R32, R32, 0xff, RZ, 0xc0, !PT ;  /* 0x000000ff20207812 */ /* 0x020fe200078ec0ff */
[----:B------:R-:W-:Y:S01]  /*5fa0*/  BSSY B1, `(.L_x_48) ;  /* 0x000000b000017945 */ /* 0x000fe20003800000 */
[----:B------:R-:W-:Y:S02]  /*5fb0*/  ISETP.LT.OR P3, PT, R34, 0xa, !P0 ;  /* 0x0000000a2200780c */ /* 0x000fe40004761670 */
[----:B------:R-:W-:-:S05]  /*5fc0*/  F2FP.F16.E5M2.UNPACK_B R32, R32 ;  /* 0x00000020ff20723e */ /* 0x000fca00020004ff */
[----:B------:R-:W-:-:S05]  /*5fd0*/  HADD2.F32 R32, -RZ, R32.H0_H0 ;  /* 0x20000020ff207230 */ /* 0x000fca0000004100 */
[----:B0-----:R-:W-:Y:S01]  /*5fe0*/  FMUL R33, R32, UR26 ;  /* 0x0000001a20217c20 */ /* 0x001fe20008400000 */
[----:B------:R-:W-:-:S03]  /*5ff0*/  PRMT R32, RZ, 0x7610, R32 ;  /* 0x00007610ff207816 */ /* 0x000fc60000000020 */
[----:B------:R-:W-:-:S05]  /*6000*/  FFMA R33, R222, UR25, R33 ;  /* 0x00000019de217c23 */ /* 0x000fca0008000021 */
[----:B------:R-:W-:-:S05]  /*6010*/  F2FP.SATFINITE.E5M2.F32.PACK_AB_MERGE_C R33, RZ, R33, RZ ;  /* 0x00000021ff21723e */ /* 0x000fca00048060ff */
[----:B------:R0:W-:Y:S01]  /*6020*/  @!P4 STG.E.U8 desc[UR22][R24.64+0x8], R33 ;  /* 0x000008211800c986 */ /* 0x0001e2000c101116 */
[----:B------:R-:W-:Y:S05]  /*6030*/  @P3 BRA `(.L_x_49) ;  /* 0x0000000000043947 */ /* 0x000fea0003800000 */
[----:B------:R0:W5:Y:S02]  /*6040*/  LDG.E.U8 R32, desc[UR22][R28.64+0x9] ;  /* 0x000009161c207981 */ /* 0x000164000c1e1100 */
.L_x_49:
[----:B------:R-:W-:Y:S05]  /*6050*/  BSYNC B1 ;  /* 0x0000000000017941 */ /* 0x000fea0003800000 */
.L_x_48:
        /* <DEDUP_REMOVED lines=12> */
.L_x_51:
[----:B------:R-:W-:Y:S05]  /*6120*/  BSYNC B1 ;  /* 0x0000000000017941 */ /* 0x000fea0003800000 */
.L_x_50:
        /* <DEDUP_REMOVED lines=12> */
.L_x_53:
[----:B------:R-:W-:Y:S05]  /*61f0*/  BSYNC B1 ;  /* 0x0000000000017941 */ /* 0x000fea0003800000 */
.L_x_52:
        /* <DEDUP_REMOVED lines=12> */
.L_x_55:
[----:B------:R-:W-:Y:S05]  /*62c0*/  BSYNC B1 ;  /* 0x0000000000017941 */ /* 0x000fea0003800000 */
.L_x_54:
        /* <DEDUP_REMOVED lines=12> */
.L_x_57:
[----:B------:R-:W-:Y:S05]  /*6390*/  BSYNC B1 ;  /* 0x0000000000017941 */ /* 0x000fea0003800000 */
.L_x_56:
        /* <DEDUP_REMOVED lines=12> */
.L_x_59:
[----:B------:R-:W-:Y:S05]  /*6460*/  BSYNC B1 ;  /* 0x0000000000017941 */ /* 0x000fea0003800000 */
.L_x_58:
        /* <DEDUP_REMOVED lines=12> */
.L_x_61:
[----:B------:R-:W-:Y:S05]  /*6530*/  BSYNC B1 ;  /* 0x0000000000017941 */ /* 0x000fea0003800000 */
.L_x_60:
        /* <DEDUP_REMOVED lines=12> */
.L_x_63:
[----:B------:R-:W-:Y:S05]  /*6600*/  BSYNC B1 ;  /* 0x0000000000017941 */ /* 0x000fea0003800000 */
.L_x_62:
        /* <DEDUP_REMOVED lines=12> */
.L_x_65:
[----:B------:R-:W-:Y:S05]  /*66d0*/  BSYNC B1 ;  /* 0x0000000000017941 */ /* 0x000fea0003800000 */
.L_x_64:
        /* <DEDUP_REMOVED lines=12> */
.L_x_67:
[----:B------:R-:W-:Y:S05]  /*67a0*/  BSYNC B1 ;  /* 0x0000000000017941 */ /* 0x000fea0003800000 */
.L_x_66:
        /* <DEDUP_REMOVED lines=12> */
.L_x_69:
[----:B------:R-:W-:Y:S05]  /*6870*/  BSYNC B1 ;  /* 0x0000000000017941 */ /* 0x000fea0003800000 */
.L_x_68:
        /* <DEDUP_REMOVED lines=12> */
.L_x_71:
[----:B------:R-:W-:Y:S05]  /*6940*/  BSYNC B1 ;  /* 0x0000000000017941 */ /* 0x000fea0003800000 */
.L_x_70:
        /* <DEDUP_REMOVED lines=12> */
.L_x_73:
[----:B------:R-:W-:Y:S05]  /*6a10*/  BSYNC B1 ;  /* 0x0000000000017941 */ /* 0x000fea0003800000 */
.L_x_72:
        /* <DEDUP_REMOVED lines=12> */
.L_x_75:
[----:B------:R-:W-:Y:S05]  /*6ae0*/  BSYNC B1 ;  /* 0x0000000000017941 */ /* 0x000fea0003800000 */
.L_x_74:
        /* <DEDUP_REMOVED lines=12> */
.L_x_77:
[----:B------:R-:W-:Y:S05]  /*6bb0*/  BSYNC B1 ;  /* 0x0000000000017941 */ /* 0x000fea0003800000 */
.L_x_76:
        /* <DEDUP_REMOVED lines=12> */
.L_x_79:
[----:B------:R-:W-:Y:S05]  /*6c80*/  BSYNC B1 ;  /* 0x0000000000017941 */ /* 0x000fea0003800000 */
.L_x_78:
        /* <DEDUP_REMOVED lines=12> */
.L_x_81:
[----:B------:R-:W-:Y:S05]  /*6d50*/  BSYNC B1 ;  /* 0x0000000000017941 */ /* 0x000fea0003800000 */
.L_x_80:
        /* <DEDUP_REMOVED lines=12> */
.L_x_83:
[----:B------:R-:W-:Y:S05]  /*6e20*/  BSYNC B1 ;  /* 0x0000000000017941 */ /* 0x000fea0003800000 */
.L_x_82:
        /* <DEDUP_REMOVED lines=12> */
.L_x_85:
[----:B------:R-:W-:Y:S05]  /*6ef0*/  BSYNC B1 ;  /* 0x0000000000017941 */ /* 0x000fea0003800000 */
.L_x_84:
        /* <DEDUP_REMOVED lines=12> */
.L_x_87:
[----:B------:R-:W-:Y:S05]  /*6fc0*/  BSYNC B1 ;  /* 0x0000000000017941 */ /* 0x000fea0003800000 */
.L_x_86:
        /* <DEDUP_REMOVED lines=12> */
.L_x_89:
[----:B------:R-:W-:Y:S05]  /*7090*/  BSYNC B1 ;  /* 0x0000000000017941 */ /* 0x000fea0003800000 */
.L_x_88:
        /* <DEDUP_REMOVED lines=12> */
.L_x_91:
[----:B------:R-:W-:Y:S05]  /*7160*/  BSYNC B1 ;  /* 0x0000000000017941 */ /* 0x000fea0003800000 */
.L_x_90:
        /* <DEDUP_REMOVED lines=12> */
.L_x_93:
[----:B------:R-:W-:Y:S05]  /*7230*/  BSYNC B1 ;  /* 0x0000000000017941 */ /* 0x000fea0003800000 */
.L_x_92:
        /* <DEDUP_REMOVED lines=12> */
.L_x_95:
[----:B------:R-:W-:Y:S05]  /*7300*/  BSYNC B1 ;  /* 0x0000000000017941 */ /* 0x000fea0003800000 */
.L_x_94:
        /* <DEDUP_REMOVED lines=12> */
.L_x_97:
[----:B------:R-:W-:Y:S05]  /*73d0*/  BSYNC B1 ;  /* 0x0000000000017941 */ /* 0x000fea0003800000 */
.L_x_96:
        /* <DEDUP_REMOVED lines=12> */
.L_x_99:
[----:B------:R-:W-:Y:S05]  /*74a0*/  BSYNC B1 ;  /* 0x0000000000017941 */ /* 0x000fea0003800000 */
.L_x_98:
        /* <DEDUP_REMOVED lines=12> */
.L_x_101:
[----:B------:R-:W-:Y:S05]  /*7570*/  BSYNC B1 ;  /* 0x0000000000017941 */ /* 0x000fea0003800000 */
.L_x_100:
        /* <DEDUP_REMOVED lines=12> */
.L_x_103:
[----:B------:R-:W-:Y:S05]  /*7640*/  BSYNC B1 ;  /* 0x0000000000017941 */ /* 0x000fea0003800000 */
.L_x_102:
        /* <DEDUP_REMOVED lines=12> */
.L_x_105:
[----:B------:R-:W-:Y:S05]  /*7710*/  BSYNC B1 ;  /* 0x0000000000017941 */ /* 0x000fea0003800000 */
.L_x_104:
        /* <DEDUP_REMOVED lines=12> */
.L_x_107:
[----:B------:R-:W-:Y:S05]  /*77e0*/  BSYNC B1 ;  /* 0x0000000000017941 */ /* 0x000fea0003800000 */
.L_x_106:
        /* <DEDUP_REMOVED lines=12> */
.L_x_109:
[----:B------:R-:W-:Y:S05]  /*78b0*/  BSYNC B1 ;  /* 0x0000000000017941 */ /* 0x000fea0003800000 */
.L_x_108:
        /* <DEDUP_REMOVED lines=12> */
.L_x_111:
[----:B------:R-:W-:Y:S05]  /*7980*/  BSYNC B1 ;  /* 0x0000000000017941 */ /* 0x000fea0003800000 */
.L_x_110:
        /* <DEDUP_REMOVED lines=12> */
.L_x_113:
[----:B------:R-:W-:Y:S05]  /*7a50*/  BSYNC B1 ;  /* 0x0000000000017941 */ /* 0x000fea0003800000 */
.L_x_112:
        /* <DEDUP_REMOVED lines=12> */
.L_x_115:
[----:B------:R-:W-:Y:S05]  /*7b20*/  BSYNC B1 ;  /* 0x0000000000017941 */ /* 0x000fea0003800000 */
.L_x_114:
        /* <DEDUP_REMOVED lines=12> */
.L_x_117:
[----:B------:R-:W-:Y:S05]  /*7bf0*/  BSYNC B1 ;  /* 0x0000000000017941 */ /* 0x000fea0003800000 */
.L_x_116:
        /* <DEDUP_REMOVED lines=12> */
.L_x_119:
[----:B------:R-:W-:Y:S05]  /*7cc0*/  BSYNC B1 ;  /* 0x0000000000017941 */ /* 0x000fea0003800000 */
.L_x_118:
        /* <DEDUP_REMOVED lines=12> */
.L_x_121:
[----:B------:R-:W-:Y:S05]  /*7d90*/  BSYNC B1 ;  /* 0x0000000000017941 */ /* 0x000fea0003800000 */
.L_x_120:
        /* <DEDUP_REMOVED lines=12> */
.L_x_123:
[----:B------:R-:W-:Y:S05]  /*7e60*/  BSYNC B1 ;  /* 0x0000000000017941 */ /* 0x000fea0003800000 */
.L_x_122:
        /* <DEDUP_REMOVED lines=12> */
.L_x_125:
[----:B------:R-:W-:Y:S05]  /*7f30*/  BSYNC B1 ;  /* 0x0000000000017941 */ /* 0x000fea0003800000 */
.L_x_124:
        /* <DEDUP_REMOVED lines=12> */
.L_x_127:
[----:B------:R-:W-:Y:S05]  /*8000*/  BSYNC B1 ;  /* 0x0000000000017941 */ /* 0x000fea0003800000 */
.L_x_126:
        /* <DEDUP_REMOVED lines=12> */
.L_x_129:
[----:B------:R-:W-:Y:S05]  /*80d0*/  BSYNC B1 ;  /* 0x0000000000017941 */ /* 0x000fea0003800000 */
.L_x_128:
        /* <DEDUP_REMOVED lines=12> */
.L_x_131:
[----:B------:R-:W-:Y:S05]  /*81a0*/  BSYNC B1 ;  /* 0x0000000000017941 */ /* 0x000fea0003800000 */
.L_x_130:
        /* <DEDUP_REMOVED lines=12> */
.L_x_133:
[----:B------:R-:W-:Y:S05]  /*8270*/  BSYNC B1 ;  /* 0x0000000000017941 */ /* 0x000fea0003800000 */
.L_x_132:
        /* <DEDUP_REMOVED lines=12> */
.L_x_135:
[----:B------:R-:W-:Y:S05]  /*8340*/  BSYNC B1 ;  /* 0x0000000000017941 */ /* 0x000fea0003800000 */
.L_x_134:
        /* <DEDUP_REMOVED lines=12> */
.L_x_137:
[----:B------:R-:W-:Y:S05]  /*8410*/  BSYNC B1 ;  /* 0x0000000000017941 */ /* 0x000fea0003800000 */
.L_x_136:
        /* <DEDUP_REMOVED lines=12> */
.L_x_139:
[----:B------:R-:W-:Y:S05]  /*84e0*/  BSYNC B1 ;  /* 0x0000000000017941 */ /* 0x000fea0003800000 */
.L_x_138:
        /* <DEDUP_REMOVED lines=12> */
.L_x_141:
[----:B------:R-:W-:Y:S05]  /*85b0*/  BSYNC B1 ;  /* 0x0000000000017941 */ /* 0x000fea0003800000 */
.L_x_140:
        /* <DEDUP_REMOVED lines=12> */
.L_x_143:
[----:B------:R-:W-:Y:S05]  /*8680*/  BSYNC B1 ;  /* 0x0000000000017941 */ /* 0x000fea0003800000 */
.L_x_142:
        /* <DEDUP_REMOVED lines=12> */
.L_x_145:
[----:B------:R-:W-:Y:S05]  /*8750*/  BSYNC B1 ;  /* 0x0000000000017941 */ /* 0x000fea0003800000 */
.L_x_144:
        /* <DEDUP_REMOVED lines=12> */
.L_x_147:
[----:B------:R-:W-:Y:S05]  /*8820*/  BSYNC B1 ;  /* 0x0000000000017941 */ /* 0x000fea0003800000 */
.L_x_146:
        /* <DEDUP_REMOVED lines=12> */
.L_x_149:
[----:B------:R-:W-:Y:S05]  /*88f0*/  BSYNC B1 ;  /* 0x0000000000017941 */ /* 0x000fea0003800000 */
.L_x_148:
        /* <DEDUP_REMOVED lines=12> */
.L_x_151:
[----:B------:R-:W-:Y:S05]  /*89c0*/  BSYNC B1 ;  /* 0x0000000000017941 */ /* 0x000fea0003800000 */
.L_x_150:
        /* <DEDUP_REMOVED lines=12> */
.L_x_153:
[----:B------:R-:W-:Y:S05]  /*8a90*/  BSYNC B1 ;  /* 0x0000000000017941 */ /* 0x000fea0003800000 */
.L_x_152:
        /* <DEDUP_REMOVED lines=12> */
.L_x_155:
[----:B------:R-:W-:Y:S05]  /*8b60*/  BSYNC B1 ;  /* 0x0000000000017941 */ /* 0x000fea0003800000 */
.L_x_154:
        /* <DEDUP_REMOVED lines=12> */
.L_x_157:
[----:B------:R-:W-:Y:S05]  /*8c30*/  BSYNC B1 ;  /* 0x0000000000017941 */ /* 0x000fea0003800000 */
.L_x_156:
        /* <DEDUP_REMOVED lines=12> */
.L_x_159:
[----:B------:R-:W-:Y:S05]  /*8d00*/  BSYNC B1 ;  /* 0x0000000000017941 */ /* 0x000fea0003800000 */
.L_x_158:
        /* <DEDUP_REMOVED lines=12> */
.L_x_161:
[----:B------:R-:W-:Y:S05]  /*8dd0*/  BSYNC B1 ;  /* 0x0000000000017941 */ /* 0x000fea0003800000 */
.L_x_160:
        /* <DEDUP_REMOVED lines=12> */
.L_x_163:
[----:B------:R-:W-:Y:S05]  /*8ea0*/  BSYNC B1 ;  /* 0x0000000000017941 */ /* 0x000fea0003800000 */
.L_x_162:
        /* <DEDUP_REMOVED lines=12> */
.L_x_165:
[----:B------:R-:W-:Y:S05]  /*8f70*/  BSYNC B1 ;  /* 0x0000000000017941 */ /* 0x000fea0003800000 */
.L_x_164:
        /* <DEDUP_REMOVED lines=12> */
.L_x_167:
[----:B------:R-:W-:Y:S05]  /*9040*/  BSYNC B1 ;  /* 0x0000000000017941 */ /* 0x000fea0003800000 */
.L_x_166:
        /* <DEDUP_REMOVED lines=12> */
.L_x_169:
[----:B------:R-:W-:Y:S05]  /*9110*/  BSYNC B1 ;  /* 0x0000000000017941 */ /* 0x000fea0003800000 */
.L_x_168:
        /* <DEDUP_REMOVED lines=12> */
.L_x_171:
[----:B------:R-:W-:Y:S05]  /*91e0*/  BSYNC B1 ;  /* 0x0000000000017941 */ /* 0x000fea0003800000 */
.L_x_170:
        /* <DEDUP_REMOVED lines=12> */
.L_x_173:
[----:B------:R-:W-:Y:S05]  /*92b0*/  BSYNC B1 ;  /* 0x0000000000017941 */ /* 0x000fea0003800000 */
.L_x_172:
        /* <DEDUP_REMOVED lines=12> */
.L_x_175:
[----:B------:R-:W-:Y:S05]  /*9380*/  BSYNC B1 ;  /* 0x0000000000017941 */ /* 0x000fea0003800000 */
.L_x_174:
        /* <DEDUP_REMOVED lines=12> */
.L_x_177:
[----:B------:R-:W-:Y:S05]  /*9450*/  BSYNC B1 ;  /* 0x0000000000017941 */ /* 0x000fea0003800000 */
.L_x_176:
        /* <DEDUP_REMOVED lines=12> */
.L_x_179:
[----:B------:R-:W-:Y:S05]  /*9520*/  BSYNC B1 ;  /* 0x0000000000017941 */ /* 0x000fea0003800000 */
.L_x_178:
        /* <DEDUP_REMOVED lines=12> */
.L_x_181:
[----:B------:R-:W-:Y:S05]  /*95f0*/  BSYNC B1 ;  /* 0x0000000000017941 */ /* 0x000fea0003800000 */
.L_x_180:
        /* <DEDUP_REMOVED lines=12> */
.L_x_183:
[----:B------:R-:W-:Y:S05]  /*96c0*/  BSYNC B1 ;  /* 0x0000000000017941 */ /* 0x000fea0003800000 */
.L_x_182:
        /* <DEDUP_REMOVED lines=12> */
.L_x_185:
[----:B------:R-:W-:Y:S05]  /*9790*/  BSYNC B1 ;  /* 0x0000000000017941 */ /* 0x000fea0003800000 */
.L_x_184:
        /* <DEDUP_REMOVED lines=12> */
.L_x_187:
[----:B------:R-:W-:Y:S05]  /*9860*/  BSYNC B1 ;  /* 0x0000000000017941 */ /* 0x000fea0003800000 */
.L_x_186:
        /* <DEDUP_REMOVED lines=12> */
.L_x_189:
[----:B------:R-:W-:Y:S05]  /*9930*/  BSYNC B1 ;  /* 0x0000000000017941 */ /* 0x000fea0003800000 */
.L_x_188:
[----:B-----5:R-:W-:Y:S01]  /*9940*/  LOP3.LUT R32, R32, 0xff, RZ, 0xc0, !PT ;  /* 0x000000ff20207812 */ /* 0x020fe200078ec0ff */
[----:B------:R-:W-:Y:S01]  /*9950*/  BSSY B1, `(.L_x_190) ;  /* 0x000000b000017945 */ /* 0x000fe20003800000 */
[----:B------:R-:W-:Y:S02]  /*9960*/  ISETP.LT.OR P4, PT, R34, 0x99, !P0 ;  /* 0x000000992200780c */ /* 0x000fe40004781670 */
[----:B------:R-:W-:-:S05]  /*9970*/  F2FP.F16.E5M2.UNPACK_B R32, R32 ;  /* 0x00000020ff20723e */ /* 0x000fca00020004ff */
[----:B------:R-:W-:-:S05]  /*9980*/  HADD2.F32 R32, -RZ, R32.H0_H0 ;  /* 0x20000020ff207230 */ /* 0x000fca0000004100 */
[----:B------:R-:W-:-:S04]  /*9990*/  FMUL R32, R32, UR26 ;  /* 0x0000001a20207c20 */ /* 0x000fc80008400000 */
[----:B------:R-:W-:Y:S01]  /*99a0*/  FFMA R32, R23, UR25, R32 ;  /* 0x0000001917207c23 */ /* 0x000fe20008000020 */
[----:B------:R-:W-:-:S04]  /*99b0*/  PRMT R23, RZ, 0x7610, R23 ;  /* 0x00007610ff177816 */ /* 0x000fc80000000017 */
[----:B0-----:R-:W-:-:S05]  /*99c0*/  F2FP.SATFINITE.E5M2.F32.PACK_AB_MERGE_C R33, RZ, R32, RZ ;  /* 0x00000020ff21723e */ /* 0x001fca00048060ff */
[----:B------:R0:W-:Y:S01]  /*99d0*/  @!P3 STG.E.U8 desc[UR22][R26.64+0x91], R33 ;  /* 0x000091211a00b986 */ /* 0x0001e2000c101116 */
[----:B------:R-:W-:Y:S05]  /*99e0*/  @P4 BRA `(.L_x_191) ;  /* 0x0000000000044947 */ /* 0x000fea0003800000 */
[----:B------:R0:W5:Y:S02]  /*99f0*/  LDG.E.U8 R23, desc[UR22][R28.64+0x98] ;  /* 0x000098161c177981 */ /* 0x000164000c1e1100 */
.L_x_191:
[----:B------:R-:W-:Y:S05]  /*9a00*/  BSYNC B1 ;  /* 0x0000000000017941 */ /* 0x000fea0003800000 */
.L_x_190:
        /* <DEDUP_REMOVED lines=8> */
[----:B------:R-:W-:-:S05]  /*9a90*/  F2FP.SATFINITE.E5M2.F32.PACK_AB_MERGE_C R23, RZ, R23, RZ ;  /* 0x00000017ff17723e */ /* 0x000fca00048060ff */
[----:B------:R0:W-:Y:S01]  /*9aa0*/  @!P4 STG.E.U8 desc[UR22][R24.64+0x98], R23 ;  /* 0x000098171800c986 */ /* 0x0001e2000c101116 */
[----:B------:R-:W-:Y:S05]  /*9ab0*/  @P3 BRA `(.L_x_193) ;  /* 0x0000000000043947 */ /* 0x000fea0003800000 */
[----:B------:R0:W5:Y:S02]  /*9ac0*/  LDG.E.U8 R22, desc[UR22][R28.64+0x99] ;  /* 0x000099161c167981 */ /* 0x000164000c1e1100 */
.L_x_193:
[----:B------:R-:W-:Y:S05]  /*9ad0*/  BSYNC B1 ;  /* 0x0000000000017941 */ /* 0x000fea0003800000 */
.L_x_192:
        /* <DEDUP_REMOVED lines=12> */
.L_x_195:
[----:B------:R-:W-:Y:S05]  /*9ba0*/  BSYNC B1 ;  /* 0x0000000000017941 */ /* 0x000fea0003800000 */
.L_x_194:
        /* <DEDUP_REMOVED lines=12> */
.L_x_197:
[----:B------:R-:W-:Y:S05]  /*9c70*/  BSYNC B1 ;  /* 0x0000000000017941 */ /* 0x000fea0003800000 */
.L_x_196:
        /* <DEDUP_REMOVED lines=12> */
.L_x_199:
[----:B------:R-:W-:Y:S05]  /*9d40*/  BSYNC B1 ;  /* 0x0000000000017941 */ /* 0x000fea0003800000 */
.L_x_198:
        /* <DEDUP_REMOVED lines=12> */
.L_x_201:
[----:B------:R-:W-:Y:S05]  /*9e10*/  BSYNC B1 ;  /* 0x0000000000017941 */ /* 0x000fea0003800000 */
.L_x_200:
        /* <DEDUP_REMOVED lines=12> */
.L_x_203:
[----:B------:R-:W-:Y:S05]  /*9ee0*/  BSYNC B1 ;  /* 0x0000000000017941 */ /* 0x000fea0003800000 */
.L_x_202:
        /* <DEDUP_REMOVED lines=12> */
.L_x_205:
[----:B------:R-:W-:Y:S05]  /*9fb0*/  BSYNC B1 ;  /* 0x0000000000017941 */ /* 0x000fea0003800000 */
.L_x_204:
        /* <DEDUP_REMOVED lines=12> */
.L_x_207:
[----:B------:R-:W-:Y:S05]  /*a080*/  BSYNC B1 ;  /* 0x0000000000017941 */ /* 0x000fea0003800000 */
.L_x_206:
        /* <DEDUP_REMOVED lines=12> */
.L_x_209:
[----:B------:R-:W-:Y:S05]  /*a150*/  BSYNC B1 ;  /* 0x0000000000017941 */ /* 0x000fea0003800000 */
.L_x_208:
        /* <DEDUP_REMOVED lines=12> */
.L_x_211:
[----:B------:R-:W-:Y:S05]  /*a220*/  BSYNC B1 ;  /* 0x0000000000017941 */ /* 0x000fea0003800000 */
.L_x_210:
        /* <DEDUP_REMOVED lines=12> */
.L_x_213:
[----:B------:R-:W-:Y:S05]  /*a2f0*/  BSYNC B1 ;  /* 0x0000000000017941 */ /* 0x000fea0003800000 */
.L_x_212:
        /* <DEDUP_REMOVED lines=12> */
.L_x_215:
[----:B------:R-:W-:Y:S05]  /*a3c0*/  BSYNC B1 ;  /* 0x0000000000017941 */ /* 0x000fea0003800000 */
.L_x_214:
        /* <DEDUP_REMOVED lines=12> */
.L_x_217:
[----:B------:R-:W-:Y:S05]  /*a490*/  BSYNC B1 ;  /* 0x0000000000017941 */ /* 0x000fea0003800000 */
.L_x_216:
        /* <DEDUP_REMOVED lines=12> */
.L_x_219:
[----:B------:R-:W-:Y:S05]  /*a560*/  BSYNC B1 ;  /* 0x0000000000017941 */ /* 0x000fea0003800000 */
.L_x_218:
        /* <DEDUP_REMOVED lines=12> */
.L_x_221:
[----:B------:R-:W-:Y:S05]  /*a630*/  BSYNC B1 ;  /* 0x0000000000017941 */ /* 0x000fea0003800000 */
.L_x_220:
        /* <DEDUP_REMOVED lines=12> */
.L_x_223:
[----:B------:R-:W-:Y:S05]  /*a700*/  BSYNC B1 ;  /* 0x0000000000017941 */ /* 0x000fea0003800000 */
.L_x_222:
        /* <DEDUP_REMOVED lines=12> */
.L_x_225:
[----:B------:R-:W-:Y:S05]  /*a7d0*/  BSYNC B1 ;  /* 0x0000000000017941 */ /* 0x000fea0003800000 */
.L_x_224:
        /* <DEDUP_REMOVED lines=12> */
.L_x_227:
[----:B------:R-:W-:Y:S05]  /*a8a0*/  BSYNC B1 ;  /* 0x0000000000017941 */ /* 0x000fea0003800000 */
.L_x_226:
        /* <DEDUP_REMOVED lines=12> */
.L_x_229:
[----:B------:R-:W-:Y:S05]  /*a970*/  BSYNC B1 ;  /* 0x0000000000017941 */ /* 0x000fea0003800000 */
.L_x_228:
        /* <DEDUP_REMOVED lines=12> */
.L_x_231:
[----:B------:R-:W-:Y:S05]  /*aa40*/  BSYNC B1 ;  /* 0x0000000000017941 */ /* 0x000fea0003800000 */
.L_x_230:
        /* <DEDUP_REMOVED lines=12> */
.L_x_233:
[----:B------:R-:W-:Y:S05]  /*ab10*/  BSYNC B1 ;  /* 0x0000000000017941 */ /* 0x000fea0003800000 */
.L_x_232:
[----:B-----5:R-:W-:Y:S01]  /*ab20*/  LOP3.LUT R2, R2, 0xff, RZ, 0xc0, !PT ;  /* 0x000000ff02027812 */ /* 0x020fe200078ec0ff */
[----:B------:R-:W-:Y:S01]  /*ab30*/  BSSY B1, `(.L_x_234) ;  /* 0x000000b000017945 */ /* 0x000fe20003800000 */
[----:B------:R-:W-:Y:S02]  /*ab40*/  ISETP.LT.OR P4, PT, R34, 0xc1, !P1 ;  /* 0x000000c12200780c */ /* 0x000fe40004f81670 */
[----:B------:R-:W-:-:S05]  /*ab50*/  F2FP.F16.E5M2.UNPACK_B R2, R2 ;  /* 0x00000002ff02723e */ /* 0x000fca00020004ff */
[----:B------:R-:W-:-:S05]  /*ab60*/  HADD2.F32 R2, -RZ, R2.H0_H0 ;  /* 0x20000002ff027230 */ /* 0x000fca0000004100 */
[----:B0-----:R-:W-:-:S04]  /*ab70*/  FMUL R3, R2, UR26 ;  /* 0x0000001a02037c20 */ /* 0x001fc80008400000 */
[----:B------:R-:W-:Y:S01]  /*ab80*/  FFMA R3, R0, UR25, R3 ;  /* 0x0000001900037c23 */ /* 0x000fe20008000003 */
[----:B------:R-:W-:-:S04]  /*ab90*/  PRMT R0, RZ, 0x7610, R0 ;  /* 0x00007610ff007816 */ /* 0x000fc80000000000 */
[----:B------:R-:W-:-:S05]  /*aba0*/  F2FP.SATFINITE.E5M2.F32.PACK_AB_MERGE_C R3, RZ, R3, RZ ;  /* 0x00000003ff03723e */ /* 0x000fca00048060ff */
[----:B------:R0:W-:Y:S01]  /*abb0*/  @!P3 STG.E.U8 desc[UR22][R24.64+0xc1], R3 ;  /* 0x0000c1031800b986 */ /* 0x0001e2000c101116 */
[----:B------:R-:W-:Y:S05]  /*abc0*/  @P4 BRA `(.L_x_235) ;  /* 0x0000000000044947 */ /* 0x000fea0003800000 */
[----:B------:R0:W5:Y:S02]  /*abd0*/  LDG.E.U8 R0, desc[UR22][R30.64+0xc0] ;  /* 0x0000c0161e007981 */ /* 0x000164000c1e1100 */
.L_x_235:
[----:B------:R-:W-:Y:S05]  /*abe0*/  BSYNC B1 ;  /* 0x0000000000017941 */ /* 0x000fea0003800000 */
.L_x_234:
[----:B------:R-:W2:Y:S01]  /*abf0*/  LDL.LU R2, [R1] ;  /* 0x0000000001027983 */ /* 0x000ea20000300800 */
[----:B-----5:R-:W-:Y:S01]  /*ac00*/  LOP3.LUT R0, R0, 0xff, RZ, 0xc0, !PT ;  /* 0x000000ff00007812 */ /* 0x020fe200078ec0ff */
[----:B------:R-:W-:Y:S01]  /*ac10*/  BSSY B1, `(.L_x_236) ;  /* 0x000000b000017945 */ /* 0x000fe20003800000 */
[----:B------:R-:W-:Y:S02]  /*ac20*/  ISETP.LT.OR P3, PT, R34, 0xc2, !P1 ;  /* 0x000000c22200780c */ /* 0x000fe40004f61670 */
[----:B------:R-:W-:-:S05]  /*ac30*/  F2FP.F16.E5M2.UNPACK_B R0, R0 ;  /* 0x00000000ff00723e */ /* 0x000fca00020004ff */
[----:B------:R-:W-:-:S05]  /*ac40*/  HADD2.F32 R0, -RZ, R0.H0_H0 ;  /* 0x20000000ff007230 */ /* 0x000fca0000004100 */
[----:B------:R-:W-:-:S04]  /*ac50*/  FMUL R0, R0, UR26 ;  /* 0x0000001a00007c20 */ /* 0x000fc80008400000 */
[----:B--2---:R-:W-:-:S05]  /*ac60*/  FFMA R0, R2, UR25, R0 ;  /* 0x0000001902007c23 */ /* 0x004fca0008000000 */
[----:B0-----:R-:W-:Y:S02]  /*ac70*/  F2FP.SATFINITE.E5M2.F32.PACK_AB_MERGE_C R3, RZ, R0, RZ ;  /* 0x00000000ff03723e */ /* 0x001fe400048060ff */
[----:B------:R-:W-:-:S03]  /*ac80*/  PRMT R0, RZ, 0x7610, R0 ;  /* 0x00007610ff007816 */ /* 0x000fc60000000000 */
[----:B------:R0:W-:Y:S01]  /*ac90*/  @!P4 STG.E.U8 desc[UR22][R26.64+0xc0], R3 ;  /* 0x0000c0031a00c986 */ /* 0x0001e2000c101116 */
[----:B------:R-:W-:Y:S05]  /*aca0*/  @P3 BRA `(.L_x_237) ;  /* 0x0000000000043947 */ /* 0x000fea0003800000 */
[----:B------:R2:W5:Y:S02]  /*acb0*/  LDG.E.U8 R0, desc[UR22][R30.64+0xc1] ;  /* 0x0000c1161e007981 */ /* 0x000564000c1e1100 */
.L_x_237:
[----:B------:R-:W-:Y:S05]  /*acc0*/  BSYNC B1 ;  /* 0x0000000000017941 */ /* 0x000fea0003800000 */
.L_x_236:
[----:B------:R-:W3:Y:S01]  /*acd0*/  LDL.LU R2, [R1+0x4] ;  /* 0x0000040001027983 */ /* 0x000ee20000300800 */
[----:B-----5:R-:W-:Y:S01]  /*ace0*/  LOP3.LUT R0, R0, 0xff, RZ, 0xc0, !PT ;  /* 0x000000ff00007812 */ /* 0x020fe200078ec0ff */
[----:B------:R-:W-:Y:S01]  /*acf0*/  BSSY B1, `(.L_x_238) ;  /* 0x000000b000017945 */ /* 0x000fe20003800000 */
[----:B------:R-:W-:Y:S02]  /*ad00*/  ISETP.LT.OR P4, PT, R34, 0xc9, !P0 ;  /* 0x000000c92200780c */ /* 0x000fe40004781670 */
[----:B------:R-:W-:-:S05]  /*ad10*/  F2FP.F16.E5M2.UNPACK_B R0, R0 ;  /* 0x00000000ff00723e */ /* 0x000fca00020004ff */
[----:B------:R-:W-:-:S05]  /*ad20*/  HADD2.F32 R0, -RZ, R0.H0_H0 ;  /* 0x20000000ff007230 */ /* 0x000fca0000004100 */
[----:B------:R-:W-:-:S04]  /*ad30*/  FMUL R0, R0, UR26 ;  /* 0x0000001a00007c20 */ /* 0x000fc80008400000 */
[----:B---3--:R-:W-:-:S05]  /*ad40*/  FFMA R0, R2, UR25, R0 ;  /* 0x0000001902007c23 */ /* 0x008fca0008000000 */
[----:B0-----:R-:W-:Y:S02]  /*ad50*/  F2FP.SATFINITE.E5M2.F32.PACK_AB_MERGE_C R3, RZ, R0, RZ ;  /* 0x00000000ff03723e */ /* 0x001fe400048060ff */
[----:B------:R-:W-:-:S03]  /*ad60*/  PRMT R0, RZ, 0x7610, R0 ;  /* 0x00007610ff007816 */ /* 0x000fc60000000000 */
[----:B------:R0:W-:Y:S01]  /*ad70*/  @!P3 STG.E.U8 desc[UR22][R26.64+0xc1], R3 ;  /* 0x0000c1031a00b986 */ /* 0x0001e2000c101116 */
[----:B------:R-:W-:Y:S05]  /*ad80*/  @P4 BRA `(.L_x_239) ;  /* 0x0000000000044947 */ /* 0x000fea0003800000 */
[----:B------:R3:W5:Y:S02]  /*ad90*/  LDG.E.U8 R0, desc[UR22][R28.64+0xc8] ;  /* 0x0000c8161c007981 */ /* 0x000764000c1e1100 */
.L_x_239:
[----:B------:R-:W-:Y:S05]  /*ada0*/  BSYNC B1 ;  /* 0x0000000000017941 */ /* 0x000fea0003800000 */
.L_x_238:
[----:B------:R-:W2:Y:S01]  /*adb0*/  LDL.LU R2, [R1+0x8] ;  /* 0x0000080001027983 */ /* 0x000ea20000300800 */
        /* <DEDUP_REMOVED lines=12> */
.L_x_241:
[----:B------:R-:W-:Y:S05]  /*ae80*/  BSYNC B1 ;  /* 0x0000000000017941 */ /* 0x000fea0003800000 */
.L_x_240:
        /* <DEDUP_REMOVED lines=13> */
.L_x_243:
[----:B------:R-:W-:Y:S05]  /*af60*/  BSYNC B1 ;  /* 0x0000000000017941 */ /* 0x000fea0003800000 */
.L_x_242:
        /* <DEDUP_REMOVED lines=13> */
.L_x_245:
[----:B------:R-:W-:Y:S05]  /*b040*/  BSYNC B1 ;  /* 0x0000000000017941 */ /* 0x000fea0003800000 */
.L_x_244:
        /* <DEDUP_REMOVED lines=13> */
.L_x_247:
[----:B------:R-:W-:Y:S05]  /*b120*/  BSYNC B1 ;  /* 0x0000000000017941 */ /* 0x000fea0003800000 */
.L_x_246:
        /* <DEDUP_REMOVED lines=13> */
.L_x_249:
[----:B------:R-:W-:Y:S05]  /*b200*/  BSYNC B1 ;  /* 0x0000000000017941 */ /* 0x000fea0003800000 */
.L_x_248:
        /* <DEDUP_REMOVED lines=13> */
.L_x_251:
[----:B------:R-:W-:Y:S05]  /*b2e0*/  BSYNC B1 ;  /* 0x0000000000017941 */ /* 0x000fea0003800000 */
.L_x_250:
        /* <DEDUP_REMOVED lines=13> */
.L_x_253:
[----:B------:R-:W-:Y:S05]  /*b3c0*/  BSYNC B1 ;  /* 0x0000000000017941 */ /* 0x000fea0003800000 */
.L_x_252:
        /* <DEDUP_REMOVED lines=13> */
.L_x_255:
[----:B------:R-:W-:Y:S05]  /*b4a0*/  BSYNC B1 ;  /* 0x0000000000017941 */ /* 0x000fea0003800000 */
.L_x_254:
        /* <DEDUP_REMOVED lines=13> */
.L_x_257:
[----:B------:R-:W-:Y:S05]  /*b580*/  BSYNC B1 ;  /* 0x0000000000017941 */ /* 0x000fea0003800000 */
.L_x_256:
        /* <DEDUP_REMOVED lines=13> */
.L_x_259:
[----:B------:R-:W-:Y:S05]  /*b660*/  BSYNC B1 ;  /* 0x0000000000017941 */ /* 0x000fea0003800000 */
.L_x_258:
        /* <DEDUP_REMOVED lines=13> */
.L_x_261:
[----:B------:R-:W-:Y:S05]  /*b740*/  BSYNC B1 ;  /* 0x0000000000017941 */ /* 0x000fea0003800000 */
.L_x_260:
        /* <DEDUP_REMOVED lines=13> */
.L_x_263:
[----:B------:R-:W-:Y:S05]  /*b820*/  BSYNC B1 ;  /* 0x0000000000017941 */ /* 0x000fea0003800000 */
.L_x_262:
        /* <DEDUP_REMOVED lines=13> */
.L_x_265:
[----:B------:R-:W-:Y:S05]  /*b900*/  BSYNC B1 ;  /* 0x0000000000017941 */ /* 0x000fea0003800000 */
.L_x_264:
        /* <DEDUP_REMOVED lines=13> */
.L_x_267:
[----:B------:R-:W-:Y:S05]  /*b9e0*/  BSYNC B1 ;  /* 0x0000000000017941 */ /* 0x000fea0003800000 */
.L_x_266:
        /* <DEDUP_REMOVED lines=13> */
.L_x_269:
[----:B------:R-:W-:Y:S05]  /*bac0*/  BSYNC B1 ;  /* 0x0000000000017941 */ /* 0x000fea0003800000 */
.L_x_268:
        /* <DEDUP_REMOVED lines=13> */
.L_x_271:
[----:B------:R-:W-:Y:S05]  /*bba0*/  BSYNC B1 ;  /* 0x0000000000017941 */ /* 0x000fea0003800000 */
.L_x_270:
        /* <DEDUP_REMOVED lines=13> */
.L_x_273:
[----:B------:R-:W-:Y:S05]  /*bc80*/  BSYNC B1 ;  /* 0x0000000000017941 */ /* 0x000fea0003800000 */
.L_x_272:
        /* <DEDUP_REMOVED lines=13> */
.L_x_275:
[----:B------:R-:W-:Y:S05]  /*bd60*/  BSYNC B1 ;  /* 0x0000000000017941 */ /* 0x000fea0003800000 */
.L_x_274:
        /* <DEDUP_REMOVED lines=13> */
.L_x_277:
[----:B------:R-:W-:Y:S05]  /*be40*/  BSYNC B1 ;  /* 0x0000000000017941 */ /* 0x000fea0003800000 */
.L_x_276:
        /* <DEDUP_REMOVED lines=13> */
.L_x_279:
[----:B------:R-:W-:Y:S05]  /*bf20*/  BSYNC B1 ;  /* 0x0000000000017941 */ /* 0x000fea0003800000 */
.L_x_278:
        /* <DEDUP_REMOVED lines=13> */
.L_x_281:
[----:B------:R-:W-:Y:S05]  /*c000*/  BSYNC B1 ;  /* 0x0000000000017941 */ /* 0x000fea0003800000 */
.L_x_280:
        /* <DEDUP_REMOVED lines=13> */
.L_x_283:
[----:B------:R-:W-:Y:S05]  /*c0e0*/  BSYNC B1 ;  /* 0x0000000000017941 */ /* 0x000fea0003800000 */
.L_x_282:
        /* <DEDUP_REMOVED lines=13> */
.L_x_285:
[----:B------:R-:W-:Y:S05]  /*c1c0*/  BSYNC B1 ;  /* 0x0000000000017941 */ /* 0x000fea0003800000 */
.L_x_284:
        /* <DEDUP_REMOVED lines=13> */
.L_x_287:
[----:B------:R-:W-:Y:S05]  /*c2a0*/  BSYNC B1 ;  /* 0x0000000000017941 */ /* 0x000fea0003800000 */
.L_x_286:
        /* <DEDUP_REMOVED lines=13> */
.L_x_289:
[----:B------:R-:W-:Y:S05]  /*c380*/  BSYNC B1 ;  /* 0x0000000000017941 */ /* 0x000fea0003800000 */
.L_x_288:
        /* <DEDUP_REMOVED lines=13> */
.L_x_291:
[----:B------:R-:W-:Y:S05]  /*c460*/  BSYNC B1 ;  /* 0x0000000000017941 */ /* 0x000fea0003800000 */
.L_x_290:
        /* <DEDUP_REMOVED lines=13> */
.L_x_293:
[----:B------:R-:W-:Y:S05]  /*c540*/  BSYNC B1 ;  /* 0x0000000000017941 */ /* 0x000fea0003800000 */
.L_x_292:
[----:B------:R-:W-:Y:S05]  /*c550*/  @P1 BRA `(.L_x_294) ;  /* 0x0000002000a41947 */ /* 0x000fea0003800000 */
[----:B------:R-:W2:Y:S01]  /*c560*/  LDL.LU R2, [R1+0x74] ;  /* 0x0000740001027983 */ /* 0x000ea20000300800 */
[----:B-----5:R-:W-:-:S04]  /*c570*/  LOP3.LUT R0, R0, 0xff, RZ, 0xc0, !PT ;  /* 0x000000ff00007812 */ /* 0x020fc800078ec0ff */
[----:B------:R-:W-:-:S05]  /*c580*/  F2FP.F16.E5M2.UNPACK_B R0, R0 ;  /* 0x00000000ff00723e */ /* 0x000fca00020004ff */
[----:B------:R-:W-:-:S05]  /*c590*/  HADD2.F32 R0, -RZ, R0.H0_H0 ;  /* 0x20000000ff007230 */ /* 0x000fca0000004100 */
[----:B------:R-:W-:-:S04]  /*c5a0*/  FMUL R0, R0, UR26 ;  /* 0x0000001a00007c20 */ /* 0x000fc80008400000 */
[----:B--2---:R-:W-:-:S05]  /*c5b0*/  FFMA R0, R2, UR25, R0 ;  /* 0x0000001902007c23 */ /* 0x004fca0008000000 */
[----:B0-----:R-:W-:-:S05]  /*c5c0*/  F2FP.SATFINITE.E5M2.F32.PACK_AB_MERGE_C R3, RZ, R0, RZ ;  /* 0x00000000ff03723e */ /* 0x001fca00048060ff */
[----:B------:R0:W-:Y:S01]  /*c5d0*/  STG.E.U8 desc[UR22][R26.64+0xf9], R3 ;  /* 0x0000f9031a007986 */ /* 0x0001e2000c101116 */
[----:B------:R-:W-:Y:S05]  /*c5e0*/  BRA `(.L_x_294) ;  /* 0x0000002000807947 */ /* 0x000fea0003800000 */
.L_x_37:
[C---:B------:R-:W-:Y:S01]  /*c5f0*/  ISETP.GE.AND P1, PT, R39.reuse, 0x1, PT ;  /* 0x000000012700780c */ /* 0x040fe20003f26270 */
[----:B------:R-:W-:Y:S01]  /*c600*/  FMUL R226, R226, UR25 ;  /* 0x00000019e2e27c20 */ /* 0x000fe20008400000 */
[----:B------:R-:W2:Y:S01]  /*c610*/  LDL.LU R227, [R1+0x10] ;  /* 0x0000100001e37983 */ /* 0x000ea20000300800 */
[----:B------:R-:W-:Y:S01]  /*c620*/  ISETP.GE.AND P0, PT, R39, 0x9, PT ;  /* 0x000000092700780c */ /* 0x000fe20003f06270 */
[----:B------:R-:W-:Y:S01]  /*c630*/  FMUL R225, R225, UR25 ;  /* 0x00000019e1e17c20 */ /* 0x000fe20008400000 */
[C---:B------:R-:W-:Y:S02]  /*c640*/  ISETP.LT.OR P4, PT, R34.reuse, 0x1, !P1 ;  /* 0x000000012200780c */ /* 0x040fe40004f81670 */
[C---:B------:R-:W-:Y:S02]  /*c650*/  ISETP.LT.OR P5, PT, R34.reuse, 0x2, !P1 ;  /* 0x000000022200780c */ /* 0x040fe40004fa1670 */
[----:B------:R-:W-:Y:S02]  /*c660*/  F2FP.SATFINITE.E5M2.F32.PACK_AB_MERGE_C R29, RZ, R226, RZ ;  /* 0x000000e2ff1d723e */ /* 0x000fe400048060ff */
[----:B------:R-:W-:Y:S01]  /*c670*/  ISETP.LT.OR P3, PT, R34, 0x1, !P0 ;  /* 0x000000012200780c */ /* 0x000fe20004761670 */
[----:B------:R-:W-:Y:S01]  /*c680*/  FMUL R224, R224, UR25 ;  /* 0x00000019e0e07c20 */ /* 0x000fe20008400000 */
[----:B------:R-:W-:Y:S01]  /*c690*/  ISETP.LT.OR P6, PT, R34, 0xa, !P1 ;  /* 0x0000000a2200780c */ /* 0x000fe20004fc1670 */
[----:B------:R-:W-:Y:S01]  /*c6a0*/  FMUL R223, R223, UR25 ;  /* 0x00000019dfdf7c20 */ /* 0x000fe20008400000 */
[----:B------:R-:W-:Y:S01]  /*c6b0*/  F2FP.SATFINITE.E5M2.F32.PACK_AB_MERGE_C R225, RZ, R225, RZ ;  /* 0x000000e1ffe1723e */ /* 0x000fe200048060ff */
[----:B------:R-:W-:Y:S01]  /*c6c0*/  FMUL R221, R221, UR25 ;  /* 0x00000019dddd7c20 */ /* 0x000fe20008400000 */
[----:B------:R-:W-:Y:S01]  /*c6d0*/  FMUL R222, R222, UR25 ;  /* 0x00000019dede7c20 */ /* 0x000fe20008400000 */
[----:B------:R0:W-:Y:S01]  /*c6e0*/  @!P4 STG.E.U8 desc[UR22][R24.64], R29 ;  /* 0x0000001d1800c986 */ /* 0x0001e2000c101116 */
[----:B------:R-:W-:-:S02]  /*c6f0*/  ISETP.LT.OR P4, PT, R34, 0x2, !P0 ;  /* 0x000000022200780c */ /* 0x000fc40004781670 */
[----:B------:R-:W-:Y:S01]  /*c700*/  F2FP.SATFINITE.E5M2.F32.PACK_AB_MERGE_C R31, RZ, R224, RZ ;  /* 0x000000e0ff1f723e */ /* 0x000fe200048060ff */
[----:B------:R3:W-:Y:S01]  /*c710*/  @!P5 STG.E.U8 desc[UR22][R24.64+0x1], R225 ;  /* 0x000001e11800d986 */ /* 0x0007e2000c101116 */
[----:B------:R-:W-:Y:S02]  /*c720*/  ISETP.LT.OR P5, PT, R34, 0x9, !P1 ;  /* 0x000000092200780c */ /* 0x000fe40004fa1670 */
[----:B------:R-:W-:Y:S01]  /*c730*/  F2FP.SATFINITE.E5M2.F32.PACK_AB_MERGE_C R223, RZ, R223, RZ ;  /* 0x000000dfffdf723e */ /* 0x000fe200048060ff */
[----:B------:R-:W-:Y:S01]  /*c740*/  FMUL R220, R220, UR25 ;  /* 0x00000019dcdc7c20 */ /* 0x000fe20008400000 */
[----:B------:R-:W-:Y:S01]  /*c750*/  F2FP.SATFINITE.E5M2.F32.PACK_AB_MERGE_C R221, RZ, R221, RZ ;  /* 0x000000ddffdd723e */ /* 0x000fe200048060ff */
[----:B------:R-:W-:Y:S01]  /*c760*/  @!P3 STG.E.U8 desc[UR22][R26.64], R31 ;  /* 0x0000001f1a00b986 */ /* 0x000fe2000c101116 */
[----:B------:R-:W-:-:S03]  /*c770*/  ISETP.LT.OR P3, PT, R34, 0x9, !P0 ;  /* 0x000000092200780c */ /* 0x000fc60004761670 */
[----:B------:R-:W-:Y:S01]  /*c780*/  @!P4 STG.E.U8 desc[UR22][R26.64+0x1], R223 ;  /* 0x000001df1a00c986 */ /* 0x000fe2000c101116 */
[----:B------:R-:W-:-:S03]  /*c790*/  ISETP.LT.OR P4, PT, R34, 0xa, !P0 ;  /* 0x0000000a2200780c */ /* 0x000fc60004781670 */
[----:B------:R-:W-:Y:S01]  /*c7a0*/  @!P6 STG.E.U8 desc[UR22][R24.64+0x9], R221 ;  /* 0x000009dd1800e986 */ /* 0x000fe2000c101116 */
[C---:B------:R-:W-:Y:S01]  /*c7b0*/  ISETP.LT.OR P6, PT, R34.reuse, 0x12, !P1 ;  /* 0x000000122200780c */ /* 0x040fe20004fc1670 */
[----:B------:R-:W-:Y:S01]  /*c7c0*/  FMUL R219, R219, UR25 ;  /* 0x00000019dbdb7c20 */ /* 0x000fe20008400000 */
[----:B0-----:R-:W-:Y:S01]  /*c7d0*/  F2FP.SATFINITE.E5M2.F32.PACK_AB_MERGE_C R29, RZ, R222, RZ ;  /* 0x000000deff1d723e */ /* 0x001fe200048060ff */
[----:B------:R-:W-:Y:S01]  /*c7e0*/  FMUL R217, R217, UR25 ;  /* 0x00000019d9d97c20 */ /* 0x000fe20008400000 */
[----:B------:R-:W4:Y:S01]  /*c7f0*/  LDL.LU R226, [R1+0xc] ;  /* 0x00000c0001e27983 */ /* 0x000f220000300800 */
[----:B------:R-:W-:Y:S02]  /*c800*/  F2FP.SATFINITE.E5M2.F32.PACK_AB_MERGE_C R33, RZ, R220, RZ ;  /* 0x000000dcff21723e */ /* 0x000fe400048060ff */
[----:B------:R-:W-:Y:S01]  /*c810*/  F2FP.SATFINITE.E5M2.F32.PACK_AB_MERGE_C R219, RZ, R219, RZ ;  /* 0x000000dbffdb723e */ /* 0x000fe200048060ff */
[----:B------:R0:W-:Y:S01]  /*c820*/  @!P5 STG.E.U8 desc[UR22][R24.64+0x8], R29 ;  /* 0x0000081d1800d986 */ /* 0x0001e2000c101116 */
[----:B------:R-:W-:-:S02]  /*c830*/  ISETP.LT.OR P5, PT, R34, 0x11, !P1 ;  /* 0x000000112200780c */ /* 0x000fc40004fa1670 */
[----:B------:R-:W-:Y:S01]  /*c840*/  F2FP.SATFINITE.E5M2.F32.PACK_AB_MERGE_C R217, RZ, R217, RZ ;  /* 0x000000d9ffd9723e */ /* 0x000fe200048060ff */
[----:B---3--:R-:W3:Y:S01]  /*c850*/  LDL.LU R225, [R1+0x8] ;  /* 0x0000080001e17983 */ /* 0x008ee20000300800 */
[----:B------:R-:W-:-:S03]  /*c860*/  FMUL R218, R218, UR25 ;  /* 0x00000019dada7c20 */ /* 0x000fc60008400000 */
[----:B------:R-:W4:Y:S04]  /*c870*/  LDL.LU R224, [R1+0x4] ;  /* 0x0000040001e07983 */ /* 0x000f280000300800 */
[----:B------:R-:W3:Y:S01]  /*c880*/  LDL.LU R222, [R1] ;  /* 0x0000000001de7983 */ /* 0x000ee20000300800 */
[----:B0-----:R-:W-:Y:S01]  /*c890*/  F2FP.SATFINITE.E5M2.F32.PACK_AB_MERGE_C R29, RZ, R218, RZ ;  /* 0x000000daff1d723e */ /* 0x001fe200048060ff */
[----:B------:R-:W-:Y:S01]  /*c8a0*/  FMUL R216, R216, UR25 ;  /* 0x00000019d8d87c20 */ /* 0x000fe20008400000 */
[----:B------:R-:W-:Y:S01]  /*c8b0*/  FMUL R215, R215, UR25 ;  /* 0x00000019d7d77c20 */ /* 0x000fe20008400000 */
[----:B------:R0:W-:Y:S01]  /*c8c0*/  @!P3 STG.E.U8 desc[UR22][R26.64+0x8], R33 ;  /* 0x000008211a00b986 */ /* 0x0001e2000c101116 */
[C---:B------:R-:W-:Y:S01]  /*c8d0*/  ISETP.LT.OR P3, PT, R34.reuse, 0x11, !P0 ;  /* 0x000000112200780c */ /* 0x040fe20004761670 */
[----:B------:R-:W-:Y:S01]  /*c8e0*/  FMUL R213, R213, UR25 ;  /* 0x00000019d5d57c20 */ /* 0x000fe20008400000 */
[----:B------:R-:W-:Y:S01]  /*c8f0*/  F2FP.SATFINITE.E5M2.F32.PACK_AB_MERGE_C R31, RZ, R216, RZ ;  /* 0x000000d8ff1f723e */ /* 0x000fe200048060ff */
[----:B------:R-:W-:Y:S01]  /*c900*/  @!P4 STG.E.U8 desc[UR22][R26.64+0x9], R219 ;  /* 0x000009db1a00c986 */ /* 0x000fe2000c101116 */
[----:B------:R-:W-:Y:S01]  /*c910*/  ISETP.LT.OR P4, PT, R34, 0x12, !P0 ;  /* 0x000000122200780c */ /* 0x000fe20004781670 */
[----:B------:R-:W-:Y:S01]  /*c920*/  FMUL R214, R214, UR25 ;  /* 0x00000019d6d67c20 */ /* 0x000fe20008400000 */
[----:B------:R-:W-:Y:S01]  /*c930*/  F2FP.SATFINITE.E5M2.F32.PACK_AB_MERGE_C R215, RZ, R215, RZ ;  /* 0x000000d7ffd7723e */ /* 0x000fe200048060ff */
[----:B------:R-:W-:Y:S01]  /*c940*/  @!P6 STG.E.U8 desc[UR22][R24.64+0x11], R217 ;  /* 0x000011d91800e986 */ /* 0x000fe2000c101116 */
[----:B------:R-:W-:Y:S01]  /*c950*/  ISETP.LT.OR P6, PT, R34, 0x1a, !P1 ;  /* 0x0000001a2200780c */ /* 0x000fe20004fc1670 */
[----:B------:R-:W-:Y:S01]  /*c960*/  FMUL R212, R212, UR25 ;  /* 0x00000019d4d47c20 */ /* 0x000fe20008400000 */
[----:B------:R-:W-:Y:S01]  /*c970*/  F2FP.SATFINITE.E5M2.F32.PACK_AB_MERGE_C R213, RZ, R213, RZ ;  /* 0x000000d5ffd5723e */ /* 0x000fe200048060ff */
[----:B------:R1:W-:Y:S01]  /*c980*/  @!P5 STG.E.U8 desc[UR22][R24.64+0x10], R29 ;  /* 0x0000101d1800d986 */ /* 0x0003e2000c101116 */
[C---:B------:R-:W-:Y:S01]  /*c990*/  ISETP.LT.OR P5, PT, R34.reuse, 0x19, !P1 ;  /* 0x000000192200780c */ /* 0x040fe20004fa1670 */
[----:B------:R-:W-:Y:S01]  /*c9a0*/  FMUL R211, R211, UR25 ;  /* 0x00000019d3d37c20 */ /* 0x000fe20008400000 */
[----:B------:R-:W-:Y:S01]  /*c9b0*/  FMUL R209, R209, UR25 ;  /* 0x00000019d1d17c20 */ /* 0x000fe20008400000 */
[----:B------:R1:W-:Y:S01]  /*c9c0*/  @!P3 STG.E.U8 desc[UR22][R26.64+0x10], R31 ;  /* 0x0000101f1a00b986 */ /* 0x0003e2000c101116 */
[----:B------:R-:W-:Y:S01]  /*c9d0*/  ISETP.LT.OR P3, PT, R34, 0x19, !P0 ;  /* 0x000000192200780c */ /* 0x000fe20004761670 */
[----:B------:R-:W-:Y:S01]  /*c9e0*/  FMUL R210, R210, UR25 ;  /* 0x00000019d2d27c20 */ /* 0x000fe20008400000 */
[----:B0-----:R-:W-:Y:S01]  /*c9f0*/  F2FP.SATFINITE.E5M2.F32.PACK_AB_MERGE_C R33, RZ, R212, RZ ;  /* 0x000000d4ff21723e */ /* 0x001fe200048060ff */
[----:B------:R-:W-:Y:S01]  /*ca00*/  @!P4 STG.E.U8 desc[UR22][R26.64+0x11], R215 ;  /* 0x000011d71a00c986 */ /* 0x000fe2000c101116 */
[----:B------:R-:W-:Y:S01]  /*ca10*/  ISETP.LT.OR P4, PT, R34, 0x1a, !P0 ;  /* 0x0000001a2200780c */ /* 0x000fe20004781670 */
[----:B------:R-:W-:Y:S01]  /*ca20*/  FMUL R208, R208, UR25 ;  /* 0x00000019d0d07c20 */ /* 0x000fe20008400000 */
[----:B------:R-:W-:Y:S01]  /*ca30*/  F2FP.SATFINITE.E5M2.F32.PACK_AB_MERGE_C R211, RZ, R211, RZ ;  /* 0x000000d3ffd3723e */ /* 0x000fe200048060ff */
[----:B------:R-:W-:Y:S01]  /*ca40*/  @!P6 STG.E.U8 desc[UR22][R24.64+0x19], R213 ;  /* 0x000019d51800e986 */ /* 0x000fe2000c101116 */
[----:B------:R-:W-:Y:S01]  /*ca50*/  ISETP.LT.OR P6, PT, R34, 0x22, !P1 ;  /* 0x000000222200780c */ /* 0x000fe20004fc1670 */
[----:B------:R-:W-:Y:S01]  /*ca60*/  FMUL R207, R207, UR25 ;  /* 0x00000019cfcf7c20 */ /* 0x000fe20008400000 */
[----:B-1----:R-:W-:Y:S01]  /*ca70*/  F2FP.SATFINITE.E5M2.F32.PACK_AB_MERGE_C R29, RZ, R214, RZ ;  /* 0x000000d6ff1d723e */ /* 0x002fe200048060ff */
[----:B------:R-:W-:Y:S01]  /*ca80*/  FMUL R205, R205, UR25 ;  /* 0x00000019cdcd7c20 */ /* 0x000fe20008400000 */
[----:B------:R-:W-:Y:S01]  /*ca90*/  F2FP.SATFINITE.E5M2.F32.PACK_AB_MERGE_C R209, RZ, R209, RZ ;  /* 0x000000d1ffd1723e */ /* 0x000fe200048060ff */
[----:B------:R-:W-:Y:S01]  /*caa0*/  FMUL R206, R206, UR25 ;  /* 0x00000019cece7c20 */ /* 0x000fe20008400000 */
[----:B------:R-:W-:Y:S01]  /*cab0*/  F2FP.SATFINITE.E5M2.F32.PACK_AB_MERGE_C R31, RZ, R208, RZ ;  /* 0x000000d0ff1f723e */ /* 0x000fe200048060ff */
[----:B------:R0:W-:Y:S01]  /*cac0*/  @!P5 STG.E.U8 desc[UR22][R24.64+0x18], R29 ;  /* 0x0000181d1800d986 */ /* 0x0001e2000c101116 */
[----:B------:R-:W-:Y:S01]  /*cad0*/  ISETP.LT.OR P5, PT, R34, 0x21, !P1 ;  /* 0x000000212200780c */ /* 0x000fe20004fa1670 */
[----:B------:R-:W-:Y:S01]  /*cae0*/  FMUL R204, R204, UR25 ;  /* 0x00000019cccc7c20 */ /* 0x000fe20008400000 */
[----:B------:R-:W-:Y:S01]  /*caf0*/  F2FP.SATFINITE.E5M2.F32.PACK_AB_MERGE_C R207, RZ, R207, RZ ;  /* 0x000000cfffcf723e */ /* 0x000fe200048060ff */
[----:B------:R1:W-:Y:S01]  /*cb00*/  @!P3 STG.E.U8 desc[UR22][R26.64+0x18], R33 ;  /* 0x000018211a00b986 */ /* 0x0003e2000c101116 */
[C---:B------:R-:W-:Y:S01]  /*cb10*/  ISETP.LT.OR P3, PT, R34.reuse, 0x21, !P0 ;  /* 0x000000212200780c */ /* 0x040fe20004761670 */
[----:B------:R-:W-:Y:S01]  /*cb20*/  FMUL R203, R203, UR25 ;  /* 0x00000019cbcb7c20 */ /* 0x000fe20008400000 */
[----:B------:R-:W-:Y:S01]  /*cb30*/  F2FP.SATFINITE.E5M2.F32.PACK_AB_MERGE_C R205, RZ, R205, RZ ;  /* 0x000000cdffcd723e */ /* 0x000fe200048060ff */
[----:B------:R-:W-:Y:S01]  /*cb40*/  @!P4 STG.E.U8 desc[UR22][R26.64+0x19], R211 ;  /* 0x000019d31a00c986 */ /* 0x000fe2000c101116 */
[C---:B------:R-:W-:Y:S01]  /*cb50*/  ISETP.LT.OR P4, PT, R34.reuse, 0x22, !P0 ;  /* 0x000000222200780c */ /* 0x040fe20004781670 */
[----:B------:R-:W-:Y:S01]  /*cb60*/  FMUL R201, R201, UR25 ;  /* 0x00000019c9c97c20 */ /* 0x000fe20008400000 */
[----:B------:R-:W-:Y:S01]  /*cb70*/  F2FP.SATFINITE.E5M2.F32.PACK_AB_MERGE_C R203, RZ, R203, RZ ;  /* 0x000000cbffcb723e */ /* 0x000fe200048060ff */
[----:B------:R-:W-:Y:S01]  /*cb80*/  @!P6 STG.E.U8 desc[UR22][R24.64+0x21], R209 ;  /* 0x000021d11800e986 */ /* 0x000fe2000c101116 */
[----:B------:R-:W-:Y:S01]  /*cb90*/  ISETP.LT.OR P6, PT, R34, 0x2a, !P1 ;  /* 0x0000002a2200780c */ /* 0x000fe20004fc1670 */
[----:B------:R-:W-:Y:S01]  /*cba0*/  FMUL R202, R202, UR25 ;  /* 0x00000019caca7c20 */ /* 0x000fe20008400000 */
[----:B0-----:R-:W-:Y:S01]  /*cbb0*/  F2FP.SATFINITE.E5M2.F32.PACK_AB_MERGE_C R29, RZ, R210, RZ ;  /* 0x000000d2ff1d723e */ /* 0x001fe200048060ff */
[----:B------:R-:W-:Y:S01]  /*cbc0*/  FMUL R200, R200, UR25 ;  /* 0x00000019c8c87c20 */ /* 0x000fe20008400000 */
[----:B-1----:R-:W-:Y:S01]  /*cbd0*/  F2FP.SATFINITE.E5M2.F32.PACK_AB_MERGE_C R33, RZ, R204, RZ ;  /* 0x000000ccff21723e */ /* 0x002fe200048060ff */
[----:B------:R-:W-:Y:S01]  /*cbe0*/  FMUL R199, R199, UR25 ;  /* 0x00000019c7c77c20 */ /* 0x000fe20008400000 */
[----:B------:R-:W-:Y:S01]  /*cbf0*/  F2FP.SATFINITE.E5M2.F32.PACK_AB_MERGE_C R201, RZ, R201, RZ ;  /* 0x000000c9ffc9723e */ /* 0x000fe200048060ff */
[----:B------:R0:W-:Y:S01]  /*cc00*/  @!P5 STG.E.U8 desc[UR22][R24.64+0x20], R29 ;  /* 0x0000201d1800d986 */ /* 0x0001e2000c101116 */
[C---:B------:R-:W-:Y:S01]  /*cc10*/  ISETP.LT.OR P5, PT, R34.reuse, 0x29, !P1 ;  /* 0x000000292200780c */ /* 0x040fe20004fa1670 */
[----:B------:R-:W-:Y:S01]  /*cc20*/  FMUL R197, R197, UR25 ;  /* 0x00000019c5c57c20 */ /* 0x000fe20008400000 */
[----:B------:R-:W-:Y:S01]  /*cc30*/  F2FP.SATFINITE.E5M2.F32.PACK_AB_MERGE_C R199, RZ, R199, RZ ;  /* 0x000000c7ffc7723e */ /* 0x000fe200048060ff */
[----:B------:R1:W-:Y:S01]  /*cc40*/  @!P3 STG.E.U8 desc[UR22][R26.64+0x20], R31 ;  /* 0x0000201f1a00b986 */ /* 0x0003e2000c101116 */
[----:B------:R-:W-:Y:S01]  /*cc50*/  ISETP.LT.OR P3, PT, R34, 0x29, !P0 ;  /* 0x000000292200780c */ /* 0x000fe20004761670 */
[----:B------:R-:W-:Y:S01]  /*cc60*/  FMUL R198, R198, UR25 ;  /* 0x00000019c6c67c20 */ /* 0x000fe20008400000 */
[----:B------:R-:W-:Y:S01]  /*cc70*/  F2FP.SATFINITE.E5M2.F32.PACK_AB_MERGE_C R197, RZ, R197, RZ ;  /* 0x000000c5ffc5723e */ /* 0x000fe200048060ff */
[----:B------:R-:W-:Y:S01]  /*cc80*/  @!P4 STG.E.U8 desc[UR22][R26.64+0x21], R207 ;  /* 0x000021cf1a00c986 */ /* 0x000fe2000c101116 */
[----:B------:R-:W-:Y:S01]  /*cc90*/  ISETP.LT.OR P4, PT, R34, 0x2a, !P0 ;  /* 0x0000002a2200780c */ /* 0x000fe20004781670 */
[----:B------:R-:W-:Y:S01]  /*cca0*/  FMUL R196, R196, UR25 ;  /* 0x00000019c4c47c20 */ /* 0x000fe20008400000 */
[----:B------:R-:W-:Y:S01]  /*ccb0*/  FMUL R195, R195, UR25 ;  /* 0x00000019c3c37c20 */ /* 0x000fe20008400000 */
        /* <DEDUP_REMOVED lines=27> */
[----:B------:R-:W-:Y:S01]  /*ce70*/  FMUL R186, R186, UR25 ;  /* 0x00000019baba7c20 */ /* 0x000fe20008400000 */
        /* <DEDUP_REMOVED lines=154> */
[----:B-----5:R-:W-:Y:S01]  /*d820*/  FMUL R5, R5, UR25 ;  /* 0x0000001905057c20 */ /* 0x020fe20008400000 */
[----:B0-----:R-:W-:Y:S01]  /*d830*/  F2FP.SATFINITE.E5M2.F32.PACK_AB_MERGE_C R29, RZ, R170, RZ ;  /* 0x000000aaff1d723e */ /* 0x001fe200048060ff */
[----:B------:R-:W-:Y:S01]  /*d840*/  FMUL R0, R0, UR25 ;  /* 0x0000001900007c20 */ /* 0x000fe20008400000 */
[----:B-1----:R-:W-:Y:S01]  /*d850*/  F2FP.SATFINITE.E5M2.F32.PACK_AB_MERGE_C R33, RZ, R164, RZ ;  /* 0x000000a4ff21723e */ /* 0x002fe200048060ff */
[----:B------:R-:W-:Y:S01]  /*d860*/  FMUL R6, R6, UR25 ;  /* 0x0000001906067c20 */ /* 0x000fe20008400000 */
[----:B------:R-:W-:Y:S01]  /*d870*/  F2FP.SATFINITE.E5M2.F32.PACK_AB_MERGE_C R7, RZ, R7, RZ ;  /* 0x00000007ff07723e */ /* 0x000fe200048060ff */
[----:B------:R0:W-:Y:S01]  /*d880*/  @!P5 STG.E.U8 desc[UR22][R24.64+0x70], R29 ;  /* 0x0000701d1800d986 */ /* 0x0001e2000c101116 */
[----:B------:R-:W-:Y:S01]  /*d890*/  ISETP.LT.OR P5, PT, R34, 0x79, !P1 ;  /* 0x000000792200780c */ /* 0x000fe20004fa1670 */
[----:B------:R-:W-:Y:S01]  /*d8a0*/  FMUL R2, R2, UR25 ;  /* 0x0000001902027c20 */ /* 0x000fe20008400000 */
[----:B------:R-:W-:Y:S01]  /*d8b0*/  F2FP.SATFINITE.E5M2.F32.PACK_AB_MERGE_C R5, RZ, R5, RZ ;  /* 0x00000005ff05723e */ /* 0x000fe200048060ff */
[----:B------:R1:W-:Y:S01]  /*d8c0*/  @!P3 STG.E.U8 desc[UR22][R26.64+0x70], R31 ;  /* 0x0000701f1a00b986 */ /* 0x0003e2000c101116 */
[----:B------:R-:W-:Y:S01]  /*d8d0*/  ISETP.LT.OR P3, PT, R34, 0x79, !P0 ;  /* 0x000000792200780c */ /* 0x000fe20004761670 */
[----:B------:R-:W-:Y:S01]  /*d8e0*/  FMUL R3, R3, UR25 ;  /* 0x0000001903037c20 */ /* 0x000fe20008400000 */
[----:B------:R-:W-:Y:S01]  /*d8f0*/  FMUL R4, R4, UR25 ;  /* 0x0000001904047c20 */ /* 0x000fe20008400000 */
[----:B------:R-:W-:Y:S01]  /*d900*/  @!P4 STG.E.U8 desc[UR22][R26.64+0x71], R167 ;  /* 0x000071a71a00c986 */ /* 0x000fe2000c101116 */
[----:B------:R-:W-:-:S03]  /*d910*/  ISETP.LT.OR P4, PT, R34, 0x7a, !P0 ;  /* 0x0000007a2200780c */ /* 0x000fc60004781670 */
[----:B------:R-:W-:Y:S01]  /*d920*/  @!P6 STG.E.U8 desc[UR22][R24.64+0x79], R165 ;  /* 0x000079a51800e986 */ /* 0x000fe2000c101116 */
[----:B------:R-:W-:Y:S02]  /*d930*/  ISETP.LT.OR P6, PT, R34, 0x82, !P1 ;  /* 0x000000822200780c */ /* 0x000fe40004fc1670 */
[----:B0-----:R-:W-:Y:S01]  /*d940*/  F2FP.SATFINITE.E5M2.F32.PACK_AB_MERGE_C R29, RZ, R166, RZ ;  /* 0x000000a6ff1d723e */ /* 0x001fe200048060ff */
[----:B------:R-:W4:Y:S01]  /*d950*/  LDL.LU R220, [R1+0x14] ;  /* 0x0000140001dc7983 */ /* 0x000f220000300800 */
[----:B-1----:R-:W-:-:S03]  /*d960*/  F2FP.SATFINITE.E5M2.F32.PACK_AB_MERGE_C R31, RZ, R160, RZ ;  /* 0x000000a0ff1f723e */ /* 0x002fc600048060ff */
[----:B------:R0:W-:Y:S01]  /*d970*/  @!P5 STG.E.U8 desc[UR22][R24.64+0x78], R29 ;  /* 0x0000781d1800d986 */ /* 0x0001e2000c101116 */
[----:B------:R-:W-:-:S03]  /*d980*/  ISETP.LT.OR P5, PT, R34, 0x81, !P1 ;  /* 0x000000812200780c */ /* 0x000fc60004fa1670 */
[----:B------:R1:W-:Y:S01]  /*d990*/  @!P3 STG.E.U8 desc[UR22][R26.64+0x78], R33 ;  /* 0x000078211a00b986 */ /* 0x0003e2000c101116 */
[----:B------:R-:W-:-:S03]  /*d9a0*/  ISETP.LT.OR P3, PT, R34, 0x81, !P0 ;  /* 0x000000812200780c */ /* 0x000fc60004761670 */
        /* <DEDUP_REMOVED lines=26> */
[----:B0-----:R-:W-:Y:S02]  /*db50*/  F2FP.SATFINITE.E5M2.F32.PACK_AB_MERGE_C R29, RZ, R154, RZ ;  /* 0x0000009aff1d723e */ /* 0x001fe400048060ff */
[----:B-1----:R-:W-:-:S03]  /*db60*/  F2FP.SATFINITE.E5M2.F32.PACK_AB_MERGE_C R33, RZ, R20, RZ ;  /* 0x00000014ff21723e */ /* 0x002fc600048060ff */
[----:B------:R0:W-:Y:S01]  /*db70*/  @!P5 STG.E.U8 desc[UR22][R24.64+0x90], R29 ;  /* 0x0000901d1800d986 */ /* 0x0001e2000c101116 */
[----:B------:R-:W-:-:S03]  /*db80*/  ISETP.LT.OR P5, PT, R34, 0x99, !P1 ;  /* 0x000000992200780c */ /* 0x000fc60004fa1670 */
[----:B------:R-:W-:Y:S01]  /*db90*/  @!P3 STG.E.U8 desc[UR22][R26.64+0x90], R31 ;  /* 0x0000901f1a00b986 */ /* 0x000fe2000c101116 */
[----:B------:R-:W-:-:S03]  /*dba0*/  ISETP.LT.OR P3, PT, R34, 0x99, !P0 ;  /* 0x000000992200780c */ /* 0x000fc60004761670 */
[----:B------:R1:W-:Y:S01]  /*dbb0*/  @!P4 STG.E.U8 desc[UR22][R26.64+0x91], R23 ;  /* 0x000091171a00c986 */ /* 0x0003e2000c101116 */
[----:B------:R-:W-:-:S03]  /*dbc0*/  ISETP.LT.OR P4, PT, R34, 0x9a, !P0 ;  /* 0x0000009a2200780c */ /* 0x000fc60004781670 */
[----:B------:R2:W-:Y:S01]  /*dbd0*/  @!P6 STG.E.U8 desc[UR22][R24.64+0x99], R21 ;  /* 0x000099151800e986 */ /* 0x0005e2000c101116 */
[----:B------:R-:W-:Y:S02]  /*dbe0*/  ISETP.LT.OR P6, PT, R34, 0xa2, !P1 ;  /* 0x000000a22200780c */ /* 0x000fe40004fc1670 */
[----:B0-----:R-:W-:-:S05]  /*dbf0*/  F2FP.SATFINITE.E5M2.F32.PACK_AB_MERGE_C R29, RZ, R22, RZ ;  /* 0x00000016ff1d723e */ /* 0x001fca00048060ff */
[----:B------:R-:W-:Y:S01]  /*dc00*/  @!P5 STG.E.U8 desc[UR22][R24.64+0x98], R29 ;  /* 0x0000981d1800d986 */ /* 0x000fe2000c101116 */
[C---:B------:R-:W-:Y:S02]  /*dc10*/  ISETP.LT.OR P5, PT, R34.reuse, 0xa1, !P1 ;  /* 0x000000a12200780c */ /* 0x040fe40004fa1670 */
[----:B-1----:R-:W-:Y:S01]  /*dc20*/  F2FP.SATFINITE.E5M2.F32.PACK_AB_MERGE_C R23, RZ, R18, RZ ;  /* 0x00000012ff17723e */ /* 0x002fe200048060ff */
[----:B------:R-:W-:Y:S01]  /*dc30*/  @!P3 STG.E.U8 desc[UR22][R26.64+0x98], R33 ;  /* 0x000098211a00b986 */ /* 0x000fe2000c101116 */
[C---:B------:R-:W-:Y:S02]  /*dc40*/  ISETP.LT.OR P3, PT, R34.reuse, 0xa1, !P0 ;  /* 0x000000a12200780c */ /* 0x040fe40004761670 */
[----:B--2---:R-:W-:Y:S01]  /*dc50*/  F2FP.SATFINITE.E5M2.F32.PACK_AB_MERGE_C R21, RZ, R16, RZ ;  /* 0x00000010ff15723e */ /* 0x004fe200048060ff */
[----:B------:R0:W-:Y:S01]  /*dc60*/  @!P4 STG.E.U8 desc[UR22][R26.64+0x99], R19 ;  /* 0x000099131a00c986 */ /* 0x0001e2000c101116 */
[----:B------:R-:W-:-:S03]  /*dc70*/  ISETP.LT.OR P4, PT, R34, 0xa2, !P0 ;  /* 0x000000a22200780c */ /* 0x000fc60004781670 */
[----:B------:R1:W-:Y:S01]  /*dc80*/  @!P6 STG.E.U8 desc[UR22][R24.64+0xa1], R17 ;  /* 0x0000a1111800e986 */ /* 0x0003e2000c101116 */
[----:B------:R-:W-:-:S03]  /*dc90*/  ISETP.LT.OR P6, PT, R34, 0xaa, !P1 ;  /* 0x000000aa2200780c */ /* 0x000fc60004fc1670 */
[----:B------:R-:W-:Y:S01]  /*dca0*/  @!P5 STG.E.U8 desc[UR22][R24.64+0xa0], R23 ;  /* 0x0000a0171800d986 */ /* 0x000fe2000c101116 */
[----:B------:R-:W-:-:S03]  /*dcb0*/  ISETP.LT.OR P5, PT, R34, 0xa9, !P1 ;  /* 0x000000a92200780c */ /* 0x000fc60004fa1670 */
[----:B------:R-:W-:Y:S01]  /*dcc0*/  @!P3 STG.E.U8 desc[UR22][R26.64+0xa0], R21 ;  /* 0x0000a0151a00b986 */ /* 0x000fe2000c101116 */
[C---:B------:R-:W-:Y:S02]  /*dcd0*/  ISETP.LT.OR P3, PT, R34.reuse, 0xa9, !P0 ;  /* 0x000000a92200780c */ /* 0x040fe40004761670 */
[----:B0-----:R-:W-:Y:S01]  /*dce0*/  F2FP.SATFINITE.E5M2.F32.PACK_AB_MERGE_C R19, RZ, R14, RZ ;  /* 0x0000000eff13723e */ /* 0x001fe200048060ff */
[----:B------:R0:W-:Y:S01]  /*dcf0*/  @!P4 STG.E.U8 desc[UR22][R26.64+0xa1], R15 ;  /* 0x0000a10f1a00c986 */ /* 0x0001e2000c101116 */
[C---:B------:R-:W-:Y:S02]  /*dd00*/  ISETP.LT.OR P4, PT, R34.reuse, 0xaa, !P0 ;  /* 0x000000aa2200780c */ /* 0x040fe40004781670 */
[----:B-1----:R-:W-:Y:S01]  /*dd10*/  F2FP.SATFINITE.E5M2.F32.PACK_AB_MERGE_C R17, RZ, R12, RZ ;  /* 0x0000000cff11723e */ /* 0x002fe200048060ff */
        /* <DEDUP_REMOVED lines=15> */
[----:B0-----:R-:W-:Y:S02]  /*de10*/  F2FP.SATFINITE.E5M2.F32.PACK_AB_MERGE_C R11, RZ, R6, RZ ;  /* 0x00000006ff0b723e */ /* 0x001fe400048060ff */
[C---:B------:R-:W-:Y:S01]  /*de20*/  ISETP.LT.OR P3, PT, R34.reuse, 0xb9, !P0 ;  /* 0x000000b92200780c */ /* 0x040fe20004761670 */
[----:B------:R0:W-:Y:S01]  /*de30*/  @!P4 STG.E.U8 desc[UR22][R26.64+0xb1], R7 ;  /* 0x0000b1071a00c986 */ /* 0x0001e2000c101116 */
[----:B-1----:R-:W-:Y:S02]  /*de40*/  F2FP.SATFINITE.E5M2.F32.PACK_AB_MERGE_C R9, RZ, R4, RZ ;  /* 0x00000004ff09723e */ /* 0x002fe400048060ff */
[C---:B------:R-:W-:Y:S01]  /*de50*/  ISETP.LT.OR P4, PT, R34.reuse, 0xba, !P0 ;  /* 0x000000ba2200780c */ /* 0x040fe20004781670 */
[----:B------:R1:W-:Y:S04]  /*de60*/  @!P6 STG.E.U8 desc[UR22][R24.64+0xb9], R5 ;  /* 0x0000b9051800e986 */ /* 0x0003e8000c101116 */
[----:B------:R2:W-:Y:S01]  /*de70*/  @!P5 STG.E.U8 desc[UR22][R24.64+0xb8], R11 ;  /* 0x0000b80b1800d986 */ /* 0x0005e2000c101116 */
[----:B------:R-:W-:Y:S01]  /*de80*/  FMUL R4, R227, UR25 ;  /* 0x00000019e3047c20 */ /* 0x000fe20008400000 */
[----:B------:R-:W-:-:S02]  /*de90*/  ISETP.LT.OR P5, PT, R34, 0xc1, !P1 ;  /* 0x000000c12200780c */ /* 0x000fc40004fa1670 */
[----:B0-----:R-:W-:Y:S02]  /*dea0*/  F2FP.SATFINITE.E5M2.F32.PACK_AB_MERGE_C R7, RZ, R3, RZ ;  /* 0x00000003ff07723e */ /* 0x001fe400048060ff */
[----:B-1----:R-:W-:Y:S01]  /*deb0*/  F2FP.SATFINITE.E5M2.F32.PACK_AB_MERGE_C R5, RZ, R0, RZ ;  /* 0x00000000ff05723e */ /* 0x002fe200048060ff */
[----:B---3--:R-:W-:Y:S01]  /*dec0*/  FMUL R0, R222, UR25 ;  /* 0x00000019de007c20 */ /* 0x008fe20008400000 */
[----:B------:R-:W-:Y:S01]  /*ded0*/  ISETP.LT.OR P6, PT, R34, 0xc2, !P1 ;  /* 0x000000c22200780c */ /* 0x000fe20004fc1670 */
[----:B------:R-:W3:Y:S01]  /*dee0*/  LDL.LU R222, [R1+0x20] ;  /* 0x0000200001de7983 */ /* 0x000ee20000300800 */
[----:B--2---:R-:W-:Y:S02]  /*def0*/  F2FP.SATFINITE.E5M2.F32.PACK_AB_MERGE_C R11, RZ, R2, RZ ;  /* 0x00000002ff0b723e */ /* 0x004fe400048060ff */
[----:B------:R-:W-:Y:S01]  /*df00*/  F2FP.SATFINITE.E5M2.F32.PACK_AB_MERGE_C R13, RZ, R0, RZ ;  /* 0x00000000ff0d723e */ /* 0x000fe200048060ff */
[----:B----4-:R-:W-:Y:S01]  /*df10*/  FMUL R0, R224, UR25 ;  /* 0x00000019e0007c20 */ /* 0x010fe20008400000 */
[----:B------:R-:W-:Y:S01]  /*df20*/  FMUL R2, R225, UR25 ;  /* 0x00000019e1027c20 */ /* 0x000fe20008400000 */
[----:B------:R-:W2:Y:S04]  /*df30*/  LDL.LU R224, [R1+0x24] ;  /* 0x0000240001e07983 */ /* 0x000ea80000300800 */
[----:B------:R-:W4:Y:S01]  /*df40*/  LDL.LU R225, [R1+0x28] ;  /* 0x0000280001e17983 */ /* 0x000f220000300800 */
[----:B------:R-:W-:-:S03]  /*df50*/  FMUL R3, R226, UR25 ;  /* 0x00000019e2037c20 */ /* 0x000fc60008400000 */
[----:B------:R-:W4:Y:S04]  /*df60*/  LDL.LU R226, [R1+0x2c] ;  /* 0x00002c0001e27983 */ /* 0x000f280000300800 */
[----:B------:R-:W4:Y:S04]  /*df70*/  LDL.LU R227, [R1+0x30] ;  /* 0x0000300001e37983 */ /* 0x000f280000300800 */
[----:B------:R-:W-:Y:S01]  /*df80*/  @!P3 STG.E.U8 desc[UR22][R26.64+0xb8], R9 ;  /* 0x0000b8091a00b986 */ /* 0x000fe2000c101116 */
[----:B------:R-:W-:-:S03]  /*df90*/  ISETP.LT.OR P3, PT, R34, 0xc1, !P0 ;  /* 0x000000c12200780c */ /* 0x000fc60004761670 */
[----:B------:R0:W-:Y:S01]  /*dfa0*/  @!P4 STG.E.U8 desc[UR22][R26.64+0xb9], R7 ;  /* 0x0000b9071a00c986 */ /* 0x0001e2000c101116 */
[----:B------:R-:W-:-:S03]  /*dfb0*/  ISETP.LT.OR P4, PT, R34, 0xc2, !P0 ;  /* 0x000000c22200780c */ /* 0x000fc60004781670 */
[----:B------:R-:W-:Y:S01]  /*dfc0*/  @!P5 STG.E.U8 desc[UR22][R24.64+0xc0], R11 ;  /* 0x0000c00b1800d986 */ /* 0x000fe2000c101116 */
[----:B------:R-:W-:-:S03]  /*dfd0*/  ISETP.LT.OR P5, PT, R34, 0xc9, !P1 ;  /* 0x000000c92200780c */ /* 0x000fc60004fa1670 */
[----:B------:R1:W-:Y:S01]  /*dfe0*/  @!P6 STG.E.U8 desc[UR22][R24.64+0xc1], R5 ;  /* 0x0000c1051800e986 */ /* 0x0003e2000c101116 */
[----:B0-----:R-:W-:-:S03]  /*dff0*/  F2FP.SATFINITE.E5M2.F32.PACK_AB_MERGE_C R7, RZ, R0, RZ ;  /* 0x00000000ff07723e */ /* 0x001fc600048060ff */
[----:B------:R-:W-:Y:S01]  /*e000*/  @!P3 STG.E.U8 desc[UR22][R26.64+0xc0], R13 ;  /* 0x0000c00d1a00b986 */ /* 0x000fe2000c101116 */
[C---:B------:R-:W-:Y:S02]  /*e010*/  ISETP.LT.OR P6, PT, R34.reuse, 0xca, !P1 ;  /* 0x000000ca2200780c */ /* 0x040fe40004fc1670 */
[----:B-1----:R-:W-:Y:S01]  /*e020*/  F2FP.SATFINITE.E5M2.F32.PACK_AB_MERGE_C R5, RZ, R2, RZ ;  /* 0x00000002ff05723e */ /* 0x002fe200048060ff */
[----:B------:R0:W-:Y:S01]  /*e030*/  @!P4 STG.E.U8 desc[UR22][R26.64+0xc1], R7 ;  /* 0x0000c1071a00c986 */ /* 0x0001e2000c101116 */
[C---:B------:R-:W-:Y:S02]  /*e040*/  ISETP.LT.OR P3, PT, R34.reuse, 0xc9, !P0 ;  /* 0x000000c92200780c */ /* 0x040fe40004761670 */
[C---:B------:R-:W-:Y:S01]  /*e050*/  ISETP.LT.OR P4, PT, R34.reuse, 0xca, !P0 ;  /* 0x000000ca2200780c */ /* 0x040fe20004781670 */
[----:B------:R1:W-:Y:S01]  /*e060*/  @!P5 STG.E.U8 desc[UR22][R24.64+0xc8], R5 ;  /* 0x0000c8051800d986 */ /* 0x0003e2000c101116 */
[----:B------:R-:W-:Y:S02]  /*e070*/  ISETP.LT.OR P5, PT, R34, 0xd1, !P1 ;  /* 0x000000d12200780c */ /* 0x000fe40004fa1670 */
[----:B------:R-:W-:-:S02]  /*e080*/  F2FP.SATFINITE.E5M2.F32.PACK_AB_MERGE_C R9, RZ, R3, RZ ;  /* 0x00000003ff09723e */ /* 0x000fc400048060ff */
[----:B------:R-:W-:-:S03]  /*e090*/  F2FP.SATFINITE.E5M2.F32.PACK_AB_MERGE_C R11, RZ, R4, RZ ;  /* 0x00000004ff0b723e */ /* 0x000fc600048060ff */
[----:B------:R1:W-:Y:S04]  /*e0a0*/  @!P6 STG.E.U8 desc[UR22][R24.64+0xc9], R9 ;  /* 0x0000c9091800e986 */ /* 0x0003e8000c101116 */
[----:B------:R-:W-:Y:S01]  /*e0b0*/  @!P3 STG.E.U8 desc[UR22][R26.64+0xc8], R11 ;  /* 0x0000c80b1a00b986 */ /* 0x000fe2000c101116 */
[----:B------:R-:W-:-:S03]  /*e0c0*/  FMUL R0, R220, UR25 ;  /* 0x00000019dc007c20 */ /* 0x000fc60008400000 */
[----:B------:R-:W4:Y:S02]  /*e0d0*/  LDL.LU R220, [R1+0x34] ;  /* 0x0000340001dc7983 */ /* 0x000f240000300800 */
[----:B0-----:R-:W-:Y:S01]  /*e0e0*/  F2FP.SATFINITE.E5M2.F32.PACK_AB_MERGE_C R7, RZ, R0, RZ ;  /* 0x00000000ff07723e */ /* 0x001fe200048060ff */
[----:B------:R-:W-:Y:S02]  /*e0f0*/  FMUL R2, R221, UR25 ;  /* 0x00000019dd027c20 */ /* 0x000fe40008400000 */
[----:B------:R-:W4:Y:S03]  /*e100*/  LDL.LU R221, [R1+0x38] ;  /* 0x0000380001dd7983 */ /* 0x000f260000300800 */
[----:B-1----:R-:W-:Y:S01]  /*e110*/  F2FP.SATFINITE.E5M2.F32.PACK_AB_MERGE_C R5, RZ, R2, RZ ;  /* 0x00000002ff05723e */ /* 0x002fe200048060ff */
[----:B------:R-:W-:Y:S04]  /*e120*/  @!P4 STG.E.U8 desc[UR22][R26.64+0xc9], R7 ;  /* 0x0000c9071a00c986 */ /* 0x000fe8000c101116 */
[----:B------:R0:W-:Y:S01]  /*e130*/  @!P5 STG.E.U8 desc[UR22][R24.64+0xd0], R5 ;  /* 0x0000d0051800d986 */ /* 0x0001e2000c101116 */
[----:B------:R-:W-:-:S03]  /*e140*/  FMUL R3, R223, UR25 ;  /* 0x00000019df037c20 */ /* 0x000fc60008400000 */
[----:B------:R-:W4:Y:S02]  /*e150*/  LDL.LU R223, [R1+0x3c] ;  /* 0x00003c0001df7983 */ /* 0x000f240000300800 */
[----:B------:R-:W-:Y:S01]  /*e160*/  F2FP.SATFINITE.E5M2.F32.PACK_AB_MERGE_C R9, RZ, R3, RZ ;  /* 0x00000003ff09723e */ /* 0x000fe200048060ff */
[----:B---3--:R-:W-:Y:S02]  /*e170*/  FMUL R0, R222, UR25 ;  /* 0x00000019de007c20 */ /* 0x008fe40008400000 */
[----:B------:R-:W3:Y:S03]  /*e180*/  LDL.LU R222, [R1+0x40] ;  /* 0x0000400001de7983 */ /* 0x000ee60000300800 */
[----:B------:R-:W-:Y:S01]  /*e190*/  F2FP.SATFINITE.E5M2.F32.PACK_AB_MERGE_C R13, RZ, R0, RZ ;  /* 0x00000000ff0d723e */ /* 0x000fe200048060ff */
[----:B--2---:R-:W-:Y:S02]  /*e1a0*/  FMUL R2, R224, UR25 ;  /* 0x00000019e0027c20 */ /* 0x004fe40008400000 */
[----:B------:R-:W2:Y:S01]  /*e1b0*/  LDL.LU R224, [R1+0x44] ;  /* 0x0000440001e07983 */ /* 0x000ea20000300800 */
[----:B----4-:R-:W-:-:S03]  /*e1c0*/  FMUL R0, R225, UR25 ;  /* 0x00000019e1007c20 */ /* 0x010fc60008400000 */
[----:B------:R-:W4:Y:S01]  /*e1d0*/  LDL.LU R225, [R1+0x48] ;  /* 0x0000480001e17983 */ /* 0x000f220000300800 */
[----:B------:R-:W-:Y:S01]  /*e1e0*/  FMUL R3, R226, UR25 ;  /* 0x00000019e2037c20 */ /* 0x000fe20008400000 */
[----:B0-----:R-:W-:Y:S02]  /*e1f0*/  F2FP.SATFINITE.E5M2.F32.PACK_AB_MERGE_C R5, RZ, R0, RZ ;  /* 0x00000000ff05723e */ /* 0x001fe400048060ff */
[----:B------:R-:W4:Y:S01]  /*e200*/  LDL.LU R226, [R1+0x4c] ;  /* 0x00004c0001e27983 */ /* 0x000f220000300800 */
[----:B------:R-:W-:-:S03]  /*e210*/  FMUL R0, R227, UR25 ;  /* 0x00000019e3007c20 */ /* 0x000fc60008400000 */
[----:B------:R-:W4:Y:S01]  /*e220*/  LDL.LU R227, [R1+0x50] ;  /* 0x0000500001e37983 */ /* 0x000f220000300800 */
[C---:B------:R-:W-:Y:S02]  /*e230*/  ISETP.LT.OR P6, PT, R34.reuse, 0xd2, !P1 ;  /* 0x000000d22200780c */ /* 0x040fe40004fc1670 */
[C---:B------:R-:W-:Y:S01]  /*e240*/  ISETP.LT.OR P4, PT, R34.reuse, 0xd2, !P0 ;  /* 0x000000d22200780c */ /* 0x040fe20004781670 */
[----:B------:R-:W4:Y:S01]  /*e250*/  LDL.LU R218, [R1+0x54] ;  /* 0x0000540001da7983 */ /* 0x000f220000300800 */
[C---:B------:R-:W-:Y:S02]  /*e260*/  ISETP.LT.OR P3, PT, R34.reuse, 0xd1, !P0 ;  /* 0x000000d12200780c */ /* 0x040fe40004761670 */
[----:B------:R-:W-:Y:S02]  /*e270*/  ISETP.LT.OR P5, PT, R34, 0xd9, !P1 ;  /* 0x000000d92200780c */ /* 0x000fe40004fa1670 */
[----:B------:R-:W-:Y:S02]  /*e280*/  F2FP.SATFINITE.E5M2.F32.PACK_AB_MERGE_C R7, RZ, R2, RZ ;  /* 0x00000002ff07723e */ /* 0x000fe400048060ff */
[----:B------:R-:W-:-:S03]  /*e290*/  F2FP.SATFINITE.E5M2.F32.PACK_AB_MERGE_C R11, RZ, R0, RZ ;  /* 0x00000000ff0b723e */ /* 0x000fc600048060ff */
[----:B------:R0:W-:Y:S01]  /*e2a0*/  @!P6 STG.E.U8 desc[UR22][R24.64+0xd1], R9 ;  /* 0x0000d1091800e986 */ /* 0x0001e2000c101116 */
[----:B------:R-:W-:-:S03]  /*e2b0*/  ISETP.LT.OR P6, PT, R34, 0xda, !P1 ;  /* 0x000000da2200780c */ /* 0x000fc60004fc1670 */
[----:B------:R-:W-:Y:S01]  /*e2c0*/  @!P4 STG.E.U8 desc[UR22][R26.64+0xd1], R7 ;  /* 0x0000d1071a00c986 */ /* 0x000fe2000c101116 */
[----:B------:R-:W-:-:S03]  /*e2d0*/  ISETP.LT.OR P4, PT, R34, 0xda, !P0 ;  /* 0x000000da2200780c */ /* 0x000fc60004781670 */
[----:B------:R-:W-:Y:S01]  /*e2e0*/  @!P3 STG.E.U8 desc[UR22][R26.64+0xd0], R13 ;  /* 0x0000d00d1a00b986 */ /* 0x000fe2000c101116 */
[----:B0-----:R-:W-:-:S03]  /*e2f0*/  F2FP.SATFINITE.E5M2.F32.PACK_AB_MERGE_C R9, RZ, R3, RZ ;  /* 0x00000003ff09723e */ /* 0x001fc600048060ff */
[----:B------:R0:W-:Y:S04]  /*e300*/  @!P5 STG.E.U8 desc[UR22][R24.64+0xd8], R5 ;  /* 0x0000d8051800d986 */ /* 0x0001e8000c101116 */
[----:B------:R1:W-:Y:S01]  /*e310*/  @!P6 STG.E.U8 desc[UR22][R24.64+0xd9], R9 ;  /* 0x0000d9091800e986 */ /* 0x0003e2000c101116 */
[----:B------:R-:W-:-:S03]  /*e320*/  FMUL R0, R220, UR25 ;  /* 0x00000019dc007c20 */ /* 0x000fc60008400000 */
[----:B------:R-:W4:Y:S02]  /*e330*/  LDL.LU R220, [R1+0x58] ;  /* 0x0000580001dc7983 */ /* 0x000f240000300800 */
[----:B0-----:R-:W-:Y:S01]  /*e340*/  F2FP.SATFINITE.E5M2.F32.PACK_AB_MERGE_C R5, RZ, R0, RZ ;  /* 0x00000000ff05723e */ /* 0x001fe200048060ff */
[----:B------:R-:W-:Y:S02]  /*e350*/  FMUL R2, R221, UR25 ;  /* 0x00000019dd027c20 */ /* 0x000fe40008400000 */
[----:B------:R-:W4:Y:S03]  /*e360*/  LDL.LU R221, [R1+0x5c] ;  /* 0x00005c0001dd7983 */ /* 0x000f260000300800 */
[----:B------:R-:W-:Y:S01]  /*e370*/  F2FP.SATFINITE.E5M2.F32.PACK_AB_MERGE_C R7, RZ, R2, RZ ;  /* 0x00000002ff07723e */ /* 0x000fe200048060ff */
[----:B------:R0:W-:Y:S01]  /*e380*/  @!P4 STG.E.U8 desc[UR22][R26.64+0xd9], R5 ;  /* 0x0000d9051a00c986 */ /* 0x0001e2000c101116 */
[----:B------:R-:W-:-:S03]  /*e390*/  FMUL R3, R223, UR25 ;  /* 0x00000019df037c20 */ /* 0x000fc60008400000 */
[----:B------:R-:W4:Y:S02]  /*e3a0*/  LDL.LU R223, [R1+0x60] ;  /* 0x0000600001df7983 */ /* 0x000f240000300800 */
[----:B-1----:R-:W-:Y:S01]  /*e3b0*/  F2FP.SATFINITE.E5M2.F32.PACK_AB_MERGE_C R9, RZ, R3, RZ ;  /* 0x00000003ff09723e */ /* 0x002fe200048060ff */
[----:B---3--:R-:W-:Y:S02]  /*e3c0*/  FMUL R4, R222, UR25 ;  /* 0x00000019de047c20 */ /* 0x008fe40008400000 */
[----:B------:R-:W3:Y:S01]  /*e3d0*/  LDL.LU R222, [R1+0x64] ;  /* 0x0000640001de7983 */ /* 0x000ee20000300800 */
[----:B--2---:R-:W-:-:S03]  /*e3e0*/  FMUL R0, R224, UR25 ;  /* 0x00000019e0007c20 */ /* 0x004fc60008400000 */
[----:B------:R-:W2:Y:S01]  /*e3f0*/  LDL.LU R224, [R1+0x68] ;  /* 0x0000680001e07983 */ /* 0x000ea20000300800 */
[----:B----4-:R-:W-:Y:S01]  /*e400*/  FMUL R2, R225, UR25 ;  /* 0x00000019e1027c20 */ /* 0x010fe20008400000 */
[----:B0-----:R-:W-:Y:S02]  /*e410*/  F2FP.SATFINITE.E5M2.F32.PACK_AB_MERGE_C R5, RZ, R0, RZ ;  /* 0x00000000ff05723e */ /* 0x001fe400048060ff */
[----:B------:R-:W4:Y:S01]  /*e420*/  LDL.LU R225, [R1+0x6c] ;  /* 0x00006c0001e17983 */ /* 0x000f220000300800 */
[----:B------:R-:W-:-:S03]  /*e430*/  FMUL R3, R226, UR25 ;  /* 0x00000019e2037c20 */ /* 0x000fc60008400000 */
[----:B------:R-:W4:Y:S01]  /*e440*/  LDL.LU R226, [R1+0x70] ;  /* 0x0000700001e27983 */ /* 0x000f220000300800 */
[----:B------:R-:W-:-:S03]  /*e450*/  FMUL R0, R227, UR25 ;  /* 0x00000019e3007c20 */ /* 0x000fc60008400000 */
[----:B------:R-:W4:Y:S01]  /*e460*/  LDL.LU R227, [R1+0x74] ;  /* 0x0000740001e37983 */ /* 0x000f220000300800 */
[C---:B------:R-:W-:Y:S02]  /*e470*/  ISETP.LT.OR P3, PT, R34.reuse, 0xd9, !P0 ;  /* 0x000000d92200780c */ /* 0x040fe40004761670 */
[C---:B------:R-:W-:Y:S02]  /*e480*/  ISETP.LT.OR P5, PT, R34.reuse, 0xe1, !P1 ;  /* 0x000000e12200780c */ /* 0x040fe40004fa1670 */
[C---:B------:R-:W-:Y:S02]  /*e490*/  ISETP.LT.OR P6, PT, R34.reuse, 0xe2, !P1 ;  /* 0x000000e22200780c */ /* 0x040fe40004fc1670 */
[----:B------:R-:W-:-:S07]  /*e4a0*/  ISETP.LT.OR P4, PT, R34, 0xe2, !P0 ;  /* 0x000000e22200780c */ /* 0x000fce0004781670 */
[----:B------:R-:W-:Y:S01]  /*e4b0*/  @!P3 STG.E.U8 desc[UR22][R26.64+0xd8], R11 ;  /* 0x0000d80b1a00b986 */ /* 0x000fe2000c101116 */
[----:B------:R-:W-:-:S03]  /*e4c0*/  ISETP.LT.OR P3, PT, R34, 0xe1, !P0 ;  /* 0x000000e12200780c */ /* 0x000fc60004761670 */
[----:B------:R0:W-:Y:S01]  /*e4d0*/  @!P5 STG.E.U8 desc[UR22][R24.64+0xe0], R7 ;  /* 0x0000e0071800d986 */ /* 0x0001e2000c101116 */
[----:B------:R-:W-:-:S03]  /*e4e0*/  ISETP.LT.OR P5, PT, R34, 0xe9, !P1 ;  /* 0x000000e92200780c */ /* 0x000fc60004fa1670 */
[----:B------:R1:W-:Y:S01]  /*e4f0*/  @!P6 STG.E.U8 desc[UR22][R24.64+0xe1], R9 ;  /* 0x0000e1091800e986 */ /* 0x0003e2000c101116 */
[----:B------:R-:W-:Y:S02]  /*e500*/  ISETP.LT.OR P6, PT, R34, 0xea, !P1 ;  /* 0x000000ea2200780c */ /* 0x000fe40004fc1670 */
[----:B------:R-:W-:Y:S01]  /*e510*/  F2FP.SATFINITE.E5M2.F32.PACK_AB_MERGE_C R13, RZ, R4, RZ ;  /* 0x00000004ff0d723e */ /* 0x000fe200048060ff */
[----:B------:R1:W-:Y:S01]  /*e520*/  @!P4 STG.E.U8 desc[UR22][R26.64+0xe1], R5 ;  /* 0x0000e1051a00c986 */ /* 0x0003e2000c101116 */
[----:B0-----:R-:W-:-:S03]  /*e530*/  F2FP.SATFINITE.E5M2.F32.PACK_AB_MERGE_C R7, RZ, R2, RZ ;  /* 0x00000002ff07723e */ /* 0x001fc600048060ff */
[----:B------:R-:W-:Y:S01]  /*e540*/  @!P3 STG.E.U8 desc[UR22][R26.64+0xe0], R13 ;  /* 0x0000e00d1a00b986 */ /* 0x000fe2000c101116 */
[----:B-1----:R-:W-:-:S03]  /*e550*/  F2FP.SATFINITE.E5M2.F32.PACK_AB_MERGE_C R9, RZ, R3, RZ ;  /* 0x00000003ff09723e */ /* 0x002fc600048060ff */
[----:B------:R0:W-:Y:S01]  /*e560*/  @!P5 STG.E.U8 desc[UR22][R24.64+0xe8], R7 ;  /* 0x0000e8071800d986 */ /* 0x0001e2000c101116 */
[C---:B------:R-:W-:Y:S02]  /*e570*/  ISETP.LT.OR P3, PT, R34.reuse, 0xe9, !P0 ;  /* 0x000000e92200780c */ /* 0x040fe40004761670 */
[C---:B------:R-:W-:Y:S01]  /*e580*/  ISETP.LT.OR P4, PT, R34.reuse, 0xea, !P0 ;  /* 0x000000ea2200780c */ /* 0x040fe20004781670 */
[----:B------:R1:W-:Y:S01]  /*e590*/  @!P6 STG.E.U8 desc[UR22][R24.64+0xe9], R9 ;  /* 0x0000e9091800e986 */ /* 0x0003e2000c101116 */
[----:B------:R-:W-:Y:S01]  /*e5a0*/  ISETP.LT.OR P5, PT, R34, 0xf1, !P1 ;  /* 0x000000f12200780c */ /* 0x000fe20004fa1670 */
[----:B------:R-:W-:Y:S01]  /*e5b0*/  FMUL R2, R218, UR25 ;  /* 0x00000019da027c20 */ /* 0x000fe20008400000 */
[----:B------:R-:W-:Y:S02]  /*e5c0*/  ISETP.LT.OR P6, PT, R34, 0xf2, !P1 ;  /* 0x000000f22200780c */ /* 0x000fe40004fc1670 */
[----:B------:R-:W-:Y:S02]  /*e5d0*/  F2FP.SATFINITE.E5M2.F32.PACK_AB_MERGE_C R11, RZ, R0, RZ ;  /* 0x00000000ff0b723e */ /* 0x000fe400048060ff */
[----:B------:R-:W-:-:S03]  /*e5e0*/  F2FP.SATFINITE.E5M2.F32.PACK_AB_MERGE_C R5, RZ, R2, RZ ;  /* 0x00000002ff05723e */ /* 0x000fc600048060ff */
[----:B------:R-:W-:Y:S01]  /*e5f0*/  @!P3 STG.E.U8 desc[UR22][R26.64+0xe8], R11 ;  /* 0x0000e80b1a00b986 */ /* 0x000fe2000c101116 */
[----:B------:R-:W-:-:S03]  /*e600*/  ISETP.LT.OR P3, PT, R34, 0xf1, !P0 ;  /* 0x000000f12200780c */ /* 0x000fc60004761670 */
[----:B------:R-:W-:Y:S01]  /*e610*/  @!P4 STG.E.U8 desc[UR22][R26.64+0xe9], R5 ;  /* 0x0000e9051a00c986 */ /* 0x000fe2000c101116 */
[C---:B------:R-:W-:Y:S02]  /*e620*/  ISETP.LT.OR P4, PT, R34.reuse, 0xf9, !P1 ;  /* 0x000000f92200780c */ /* 0x040fe40004f81670 */
[----:B------:R-:W-:Y:S01]  /*e630*/  ISETP.LT.OR P1, PT, R34, 0xfa, !P1 ;  /* 0x000000fa2200780c */ /* 0x000fe20004f21670 */
[----:B------:R-:W-:-:S05]  /*e640*/  FMUL R0, R220, UR25 ;  /* 0x00000019dc007c20 */ /* 0x000fca0008400000 */
[----:B0-----:R-:W-:-:S05]  /*e650*/  F2FP.SATFINITE.E5M2.F32.PACK_AB_MERGE_C R7, RZ, R0, RZ ;  /* 0x00000000ff07723e */ /* 0x001fca00048060ff */
[----:B------:R0:W-:Y:S01]  /*e660*/  @!P5 STG.E.U8 desc[UR22][R24.64+0xf0], R7 ;  /* 0x0000f0071800d986 */ /* 0x0001e2000c101116 */
[----:B------:R-:W-:-:S05]  /*e670*/  FMUL R3, R221, UR25 ;  /* 0x00000019dd037c20 */ /* 0x000fca0008400000 */
[----:B-1----:R-:W-:Y:S02]  /*e680*/  F2FP.SATFINITE.E5M2.F32.PACK_AB_MERGE_C R9, RZ, R3, RZ ;  /* 0x00000003ff09723e */ /* 0x002fe400048060ff */
[----:B------:R-:W-:-:S03]  /*e690*/  ISETP.LT.OR P5, PT, R34, 0xf2, !P0 ;  /* 0x000000f22200780c */ /* 0x000fc600047a1670 */
[----:B------:R1:W-:Y:S01]  /*e6a0*/  @!P6 STG.E.U8 desc[UR22][R24.64+0xf1], R9 ;  /* 0x0000f1091800e986 */ /* 0x0003e2000c101116 */
[C---:B------:R-:W-:Y:S02]  /*e6b0*/  ISETP.LT.OR P6, PT, R34.reuse, 0xf9, !P0 ;  /* 0x000000f92200780c */ /* 0x040fe400047c1670 */
[----:B------:R-:W-:Y:S01]  /*e6c0*/  ISETP.LT.OR P0, PT, R34, 0xfa, !P0 ;  /* 0x000000fa2200780c */ /* 0x000fe20004701670 */
[----:B------:R-:W-:-:S05]  /*e6d0*/  FMUL R0, R223, UR25 ;  /* 0x00000019df007c20 */ /* 0x000fca0008400000 */
[----:B------:R-:W-:-:S05]  /*e6e0*/  F2FP.SATFINITE.E5M2.F32.PACK_AB_MERGE_C R13, RZ, R0, RZ ;  /* 0x00000000ff0d723e */ /* 0x000fca00048060ff */
[----:B------:R0:W-:Y:S01]  /*e6f0*/  @!P3 STG.E.U8 desc[UR22][R26.64+0xf0], R13 ;  /* 0x0000f00d1a00b986 */ /* 0x0001e2000c101116 */
[----:B---3--:R-:W-:Y:S01]  /*e700*/  FMUL R0, R222, UR25 ;  /* 0x00000019de007c20 */ /* 0x008fe20008400000 */
[----:B--2---:R-:W-:Y:S01]  /*e710*/  FMUL R2, R224, UR25 ;  /* 0x00000019e0027c20 */ /* 0x004fe20008400000 */
[----:B----4-:R-:W-:-:S03]  /*e720*/  FMUL R3, R225, UR25 ;  /* 0x00000019e1037c20 */ /* 0x010fc60008400000 */
[----:B0-----:R-:W-:Y:S01]  /*e730*/  F2FP.SATFINITE.E5M2.F32.PACK_AB_MERGE_C R7, RZ, R0, RZ ;  /* 0x00000000ff07723e */ /* 0x001fe200048060ff */
[----:B------:R-:W-:Y:S01]  /*e740*/  FMUL R4, R226, UR25 ;  /* 0x00000019e2047c20 */ /* 0x000fe20008400000 */
[----:B------:R-:W-:Y:S01]  /*e750*/  FMUL R5, R227, UR25 ;  /* 0x00000019e3057c20 */ /* 0x000fe20008400000 */
[----:B-1----:R-:W-:Y:S02]  /*e760*/  F2FP.SATFINITE.E5M2.F32.PACK_AB_MERGE_C R9, RZ, R2, RZ ;  /* 0x00000002ff09723e */ /* 0x002fe400048060ff */
[----:B------:R-:W-:Y:S02]  /*e770*/  F2FP.SATFINITE.E5M2.F32.PACK_AB_MERGE_C R3, RZ, R3, RZ ;  /* 0x00000003ff03723e */ /* 0x000fe400048060ff */
[----:B------:R-:W-:Y:S02]  /*e780*/  F2FP.SATFINITE.E5M2.F32.PACK_AB_MERGE_C R11, RZ, R4, RZ ;  /* 0x00000004ff0b723e */ /* 0x000fe400048060ff */
[----:B------:R-:W-:Y:S01]  /*e790*/  F2FP.SATFINITE.E5M2.F32.PACK_AB_MERGE_C R5, RZ, R5, RZ ;  /* 0x00000005ff05723e */ /* 0x000fe200048060ff */
[----:B------:R0:W-:Y:S04]  /*e7a0*/  @!P5 STG.E.U8 desc[UR22][R26.64+0xf1], R7 ;  /* 0x0000f1071a00d986 */ /* 0x0001e8000c101116 */
[----:B------:R0:W-:Y:S04]  /*e7b0*/  @!P4 STG.E.U8 desc[UR22][R24.64+0xf8], R9 ;  /* 0x0000f8091800c986 */ /* 0x0001e8000c101116 */
[----:B------:R0:W-:Y:S04]  /*e7c0*/  @!P1 STG.E.U8 desc[UR22][R24.64+0xf9], R3 ;  /* 0x0000f90318009986 */ /* 0x0001e8000c101116 */
[----:B------:R0:W-:Y:S04]  /*e7d0*/  @!P6 STG.E.U8 desc[UR22][R26.64+0xf8], R11 ;  /* 0x0000f80b1a00e986 */ /* 0x0001e8000c101116 */
[----:B------:R0:W-:Y:S02]  /*e7e0*/  @!P0 STG.E.U8 desc[UR22][R26.64+0xf9], R5 ;  /* 0x0000f9051a008986 */ /* 0x0001e4000c101116 */
.L_x_294:
[----:B------:R-:W-:Y:S05]  /*e7f0*/  BSYNC B0 ;  /* 0x0000000000007941 */ /* 0x000fea0003800000 */
.L_x_36:
[----:B------:R-:W2:Y:S01]  /*e800*/  LDL.LU R22, [R1+0x7c] ;  /* 0x00007c0001167983 */ /* 0x000ea20000300800 */
[----:B0-----:R-:W-:Y:S01]  /*e810*/  IMAD.U32 R3, RZ, RZ, UR18 ;  /* 0x00000012ff037e24 */ /* 0x001fe2000f8e00ff */
[----:B------:R-:W-:Y:S02]  /*e820*/  ULDC.64 UR6, c[0x0][0x650] ;  /* 0x0001940000067ab9 */ /* 0x000fe40000000a00 */
[----:B------:R-:W3:Y:S01]  /*e830*/  LDL.LU R19, [R1+0x80] ;  /* 0x0000800001137983 */ /* 0x000ee20000300800 */
[----:B-----5:R-:W-:Y:S01]  /*e840*/  IMAD.U32 R0, RZ, RZ, UR20 ;  /* 0x00000014ff007e24 */ /* 0x020fe2000f8e00ff */
[----:B------:R0:W-:Y:S01]  /*e850*/  SYNCS.ARRIVE.TRANS64.A1T0 RZ, [R3+UR29], RZ ;  /* 0x000000ff03ff79a7 */ /* 0x0001e2000810001d */
[----:B------:R-:W-:Y:S02]  /*e860*/  IMAD.U32 R2, RZ, RZ, UR20 ;  /* 0x00000014ff027e24 */ /* 0x000fe4000f8e00ff */
[----:B------:R-:W-:Y:S02]  /*e870*/  IMAD.MOV.U32 R4, RZ, RZ, -0x1 ;  /* 0xffffffffff047424 */ /* 0x000fe400078e00ff */
[----:B0-----:R-:W-:Y:S01]  /*e880*/  IMAD.U32 R3, RZ, RZ, UR15 ;  /* 0x0000000fff037e24 */ /* 0x001fe2000f8e00ff */
[----:B---3--:R-:W-:-:S02]  /*e890*/  LEA R19, P0, R0, R19, 0x1 ;  /* 0x0000001300137211 */ /* 0x008fc400078008ff */
[----:B------:R-:W-:Y:S02]  /*e8a0*/  PRMT R0, RZ, 0x7610, R0 ;  /* 0x00007610ff007816 */ /* 0x000fe40000000000 */
[----:B--2---:R-:W-:Y:S01]  /*e8b0*/  LEA.HI.X R22, R2, R22, R3, 0x1, P0 ;  /* 0x0000001602167211 */ /* 0x004fe200000f0c03 */
[----:B------:R-:W-:Y:S01]  /*e8c0*/  IMAD.MOV.U32 R2, RZ, RZ, -0x1 ;  /* 0xffffffffff027424 */ /* 0x000fe200078e00ff */
[----:B------:R0:W-:Y:S01]  /*e8d0*/  STL [R1+0x80], R19 ;  /* 0x0000801301007387 */ /* 0x0001e20000100800 */
[----:B------:R-:W-:Y:S01]  /*e8e0*/  IMAD.MOV.U32 R3, RZ, RZ, -0x1 ;  /* 0xffffffffff037424 */ /* 0x000fe200078e00ff */
[----:B------:R-:W-:Y:S02]  /*e8f0*/  ISETP.GE.U32.AND P0, PT, R19, UR6, PT ;  /* 0x0000000613007c0c */ /* 0x000fe4000bf06070 */
[----:B------:R0:W-:Y:S02]  /*e900*/  STL [R1+0x7c], R22 ;  /* 0x00007c1601007387 */ /* 0x0001e40000100800 */
[----:B------:R-:W-:-:S02]  /*e910*/  ISETP.GE.U32.AND.EX P0, PT, R22, UR7, PT, P0 ;  /* 0x0000000716007c0c */ /* 0x000fc4000bf06100 */
[----:B------:R0:W-:Y:S04]  /*e920*/  STL [R1+0x84], R4 ;  /* 0x0000840401007387 */ /* 0x0001e80000100800 */
[----:B------:R0:W-:Y:S04]  /*e930*/  STL [R1+0x78], R2 ;  /* 0x0000780201007387 */ /* 0x0001e80000100800 */
[----:B------:R0:W-:Y:S03]  /*e940*/  STL [R1+0x88], R3 ;  /* 0x0000880301007387 */ /* 0x0001e60000100800 */
[----:B------:R-:W-:Y:S05]  /*e950*/  @P0 BRA `(.L_x_295) ;  /* 0x0000000400740947 */ /* 0x000fea0003800000 */
[----:B------:R-:W2:Y:S01]  /*e960*/  S2R R14, SR_CTAID.X ;  /* 0x00000000000e7919 */ /* 0x000ea20000002500 */
[----:B------:R-:W3:Y:S01]  /*e970*/  LDC.64 R8, c[0x0][0x628] ;  /* 0x00018a00ff087b82 */ /* 0x000ee20000000a00 */
[----:B------:R-:W-:Y:S01]  /*e980*/  ULDC UR6, c[0x0][0x150] ;  /* 0x0000540000067ab9 */ /* 0x000fe20000000800 */
[----:B------:R-:W-:Y:S01]  /*e990*/  IMAD.MOV.U32 R6, RZ, RZ, R19 ;  /* 0x000000ffff067224 */ /* 0x000fe200078e0013 */
[----:B------:R-:W0:Y:S01]  /*e9a0*/  S2R R16, SR_CTAID.Y ;  /* 0x0000000000107919 */ /* 0x000e220000002600 */
[----:B------:R-:W-:-:S04]  /*e9b0*/  IMAD.MOV.U32 R7, RZ, RZ, R22 ;  /* 0x000000ffff077224 */ /* 0x000fc800078e0016 */
[----:B------:R-:W0:Y:S08]  /*e9c0*/  LDC R17, c[0x0][0x144] ;  /* 0x00005100ff117b82 */ /* 0x000e300000000800 */
[----:B------:R-:W0:Y:S08]  /*e9d0*/  LDC R10, c[0x0][0x630] ;  /* 0x00018c00ff0a7b82 */ /* 0x000e300000000800 */
[----:B------:R-:W0:Y:S01]  /*e9e0*/  LDC.64 R12, c[0x0][0x620] ;  /* 0x00018800ff0c7b82 */ /* 0x000e220000000a00 */
[----:B---3--:R-:W-:-:S04]  /*e9f0*/  ISETP.NE.U32.AND P0, PT, R8, RZ, PT ;  /* 0x000000ff0800720c */ /* 0x008fc80003f05070 */
[----:B------:R-:W-:Y:S02]  /*ea00*/  ISETP.NE.AND.EX P0, PT, R9, RZ, PT, P0 ;  /* 0x000000ff0900720c */ /* 0x000fe40003f05300 */
[----:B--2---:R-:W-:-:S05]  /*ea10*/  I2FP.F32.U32 R0, R14 ;  /* 0x0000000e00007245 */ /* 0x004fca0000201000 */
[----:B------:R-:W-:-:S04]  /*ea20*/  FMUL R0, R0, UR6 ;  /* 0x0000000600007c20 */ /* 0x000fc80008400000 */
[----:B------:R2:W3:Y:S02]  /*ea30*/  F2I.U32.TRUNC.NTZ R15, R0 ;  /* 0x00000000000f7305 */ /* 0x0004e4000020f000 */
[----:B------:R-:W-:Y:S05]  /*ea40*/  @!P0 BRA `(.L_x_296) ;  /* 0x0000000000288947 */ /* 0x000fea0003800000 */
[----:B--2---:R-:W2:Y:S02]  /*ea50*/  LDC R0, c[0x0][0x634] ;  /* 0x00018d00ff007b82 */ /* 0x004ea40000000800 */
[----:B--2---:R-:W-:-:S05]  /*ea60*/  IADD3 R7, P0, R19, R0, RZ ;  /* 0x0000000013077210 */ /* 0x004fca0007f1e0ff */
[----:B------:R-:W-:-:S04]  /*ea70*/  IMAD.X R11, RZ, RZ, R22, P0 ;  /* 0x000000ffff0b7224 */ /* 0x000fc800000e0616 */
[----:B0-----:R-:W-:-:S04]  /*ea80*/  IMAD.WIDE.U32 R2, R11, R8, RZ ;  /* 0x000000080b027225 */ /* 0x001fc800078e00ff */
[----:B------:R-:W-:-:S04]  /*ea90*/  IMAD.WIDE.U32 R4, P0, R7, R9, R2 ;  /* 0x0000000907047225 */ /* 0x000fc80007800002 */
[----:B------:R-:W-:-:S04]  /*eaa0*/  IMAD.WIDE.U32 R2, R7, R8, RZ ;  /* 0x0000000807027225 */ /* 0x000fc800078e00ff */
[----:B------:R-:W-:Y:S01]  /*eab0*/  IMAD.X R7, RZ, RZ, RZ, P0 ;  /* 0x000000ffff077224 */ /* 0x000fe200000e06ff */
[----:B------:R-:W-:Y:S01]  /*eac0*/  IADD3 RZ, P0, R3, R4, RZ ;  /* 0x0000000403ff7210 */ /* 0x000fe20007f1e0ff */
[----:B------:R-:W-:-:S04]  /*ead0*/  IMAD.MOV.U32 R6, RZ, RZ, R5 ;  /* 0x000000ffff067224 */ /* 0x000fc800078e0005 */
[----:B------:R-:W-:-:S08]  /*eae0*/  IMAD.WIDE.U32.X R6, R11, R9, R6, P0 ;  /* 0x000000090b067225 */ /* 0x000fd000000e0406 */
.L_x_296:
[-CC-:B0-----:R-:W-:Y:S01]  /*eaf0*/  SHF.R.U64 R11, R6, R10.reuse, R7.reuse ;  /* 0x0000000a060b7219 */ /* 0x181fe20000001207 */
[----:B------:R-:W0:Y:S01]  /*eb00*/  LDC.64 R20, c[0x0][0x640] ;  /* 0x00019000ff147b82 */ /* 0x000e220000000a00 */
[----:B--2---:R-:W-:Y:S01]  /*eb10*/  SHF.R.U32.HI R0, RZ, R10, R7 ;  /* 0x0000000aff007219 */ /* 0x004fe20000011607 */
[----:B------:R-:W-:Y:S01]  /*eb20*/  IMAD.MOV.U32 R2, RZ, RZ, R19 ;  /* 0x000000ffff027224 */ /* 0x000fe200078e0013 */
[----:B------:R-:W-:Y:S01]  /*eb30*/  IADD3 R5, P0, RZ, -R11, RZ ;  /* 0x8000000bff057210 */ /* 0x000fe20007f1e0ff */
[----:B---3--:R-:W-:Y:S01]  /*eb40*/  IMAD.MOV R15, RZ, RZ, -R15 ;  /* 0x000000ffff0f7224 */ /* 0x008fe200078e0a0f */
[----:B------:R-:W-:Y:S01]  /*eb50*/  ULDC UR6, c[0x0][0x154] ;  /* 0x0000550000067ab9 */ /* 0x000fe20000000800 */
[----:B------:R-:W-:Y:S02]  /*eb60*/  IMAD.MOV.U32 R7, RZ, RZ, 0x1 ;  /* 0x00000001ff077424 */ /* 0x000fe400078e00ff */
[----:B------:R-:W2:Y:S01]  /*eb70*/  LDC R4, c[0x0][0x618] ;  /* 0x00018600ff047b82 */ /* 0x000ea20000000800 */
[----:B------:R-:W-:-:S02]  /*eb80*/  IMAD.X R3, RZ, RZ, ~R0, P0 ;  /* 0x000000ffff037224 */ /* 0x000fc400000e0e00 */
[----:B------:R-:W-:Y:S02]  /*eb90*/  IMAD R17, R17, R15, R14 ;  /* 0x0000000f11117224 */ /* 0x000fe400078e020e */
[-C--:B------:R-:W-:Y:S02]  /*eba0*/  IMAD R0, R3, R12.reuse, RZ ;  /* 0x0000000c03007224 */ /* 0x080fe400078e02ff */
[----:B------:R-:W-:Y:S01]  /*ebb0*/  IMAD.MOV.U32 R3, RZ, RZ, R22 ;  /* 0x000000ffff037224 */ /* 0x000fe200078e0016 */
[----:B------:R-:W3:Y:S01]  /*ebc0*/  LDC R6, c[0x0][0x608] ;  /* 0x00018200ff067b82 */ /* 0x000ee20000000800 */
[----:B------:R-:W-:-:S04]  /*ebd0*/  IMAD.WIDE.U32 R2, R5, R12, R2 ;  /* 0x0000000c05027225 */ /* 0x000fc800078e0002 */
[----:B------:R-:W-:-:S03]  /*ebe0*/  IMAD R5, R5, R13, R0 ;  /* 0x0000000d05057224 */ /* 0x000fc600078e0200 */
[----:B------:R-:W5:Y:S01]  /*ebf0*/  LDC R18, c[0x0][0x658] ;  /* 0x00019600ff127b82 */ /* 0x000f620000000800 */
[----:B------:R-:W-:Y:S01]  /*ec00*/  I2FP.F32.U32 R0, R16 ;  /* 0x0000001000007245 */ /* 0x000fe20000201000 */
[----:B------:R-:W-:Y:S01]  /*ec10*/  IMAD.IADD R3, R3, 0x1, R5 ;  /* 0x0000000103037824 */ /* 0x000fe200078e0205 */
[----:B0-----:R-:W-:Y:S01]  /*ec20*/  ISETP.NE.U32.AND P0, PT, R20, RZ, PT ;  /* 0x000000ff1400720c */ /* 0x001fe20003f05070 */
[----:B------:R-:W-:Y:S02]  /*ec30*/  IMAD.MOV.U32 R5, RZ, RZ, -0x1 ;  /* 0xffffffffff057424 */ /* 0x000fe400078e00ff */
[----:B------:R-:W-:Y:S02]  /*ec40*/  FMUL R0, R0, UR6 ;  /* 0x0000000600007c20 */ /* 0x000fe40008400000 */
[----:B------:R-:W0:Y:S01]  /*ec50*/  LDC R15, c[0x0][0x148] ;  /* 0x00005200ff0f7b82 */ /* 0x000e220000000800 */
[----:B--2---:R-:W-:Y:S01]  /*ec60*/  SHF.R.U64 R10, R2, R4, R3 ;  /* 0x00000004020a7219 */ /* 0x004fe20000001203 */
[----:B------:R2:W0:Y:S01]  /*ec70*/  F2I.U32.TRUNC.NTZ R13, R0 ;  /* 0x00000000000d7305 */ /* 0x000422000020f000 */
[----:B------:R-:W-:-:S02]  /*ec80*/  ISETP.NE.AND.EX P0, PT, R21, RZ, PT, P0 ;  /* 0x000000ff1500720c */ /* 0x000fc40003f05300 */
[----:B------:R-:W-:-:S03]  /*ec90*/  SHF.R.U32.HI R3, RZ, R4, R3 ;  /* 0x00000004ff037219 */ /* 0x000fc60000011603 */
[----:B------:R-:W0:Y:S01]  /*eca0*/  LDC R14, c[0x0][0x600] ;  /* 0x00018000ff0e7b82 */ /* 0x000e220000000800 */
[-CC-:B---3--:R-:W-:Y:S02]  /*ecb0*/  SHF.R.U64 R8, R10, R6.reuse, R3.reuse ;  /* 0x000000060a087219 */ /* 0x188fe40000001203 */
[----:B------:R-:W-:-:S05]  /*ecc0*/  SHF.R.U32.HI R3, RZ, R6, R3 ;  /* 0x00000006ff037219 */ /* 0x000fca0000011603 */
[----:B------:R-:W3:Y:S01]  /*ecd0*/  LDC R22, c[0x0][0x648] ;  /* 0x00019200ff167b82 */ /* 0x000ee20000000800 */
[-CC-:B-----5:R-:W-:Y:S02]  /*ece0*/  SHF.R.U64 R12, R8, R18.reuse, R3.reuse ;  /* 0x00000012080c7219 */ /* 0x1a0fe40000001203 */
[-C--:B------:R-:W-:Y:S02]  /*ecf0*/  SHF.L.U32 R5, R5, R18.reuse, RZ ;  /* 0x0000001205057219 */ /* 0x080fe400000006ff */
[-C--:B------:R-:W-:Y:S01]  /*ed00*/  SHF.R.U32.HI R3, RZ, R18.reuse, R3 ;  /* 0x00000012ff037219 */ /* 0x080fe20000011603 */
[----:B------:R-:W-:Y:S01]  /*ed10*/  IMAD.MOV.U32 R2, RZ, RZ, R12 ;  /* 0x000000ffff027224 */ /* 0x000fe200078e000c */
[----:B------:R-:W-:Y:S01]  /*ed20*/  SHF.L.U32 R18, R7, R18, RZ ;  /* 0x0000001207127219 */ /* 0x000fe200000006ff */
[----:B------:R-:W0:Y:S01]  /*ed30*/  LDC R23, c[0x0][0x638] ;  /* 0x00018e00ff177b82 */ /* 0x000e220000000800 */
[----:B------:R-:W-:-:S07]  /*ed40*/  LOP3.LUT R19, RZ, R5, RZ, 0x33, !PT ;  /* 0x00000005ff137212 */ /* 0x000fce00078e33ff */
[----:B------:R-:W0:Y:S01]  /*ed50*/  LDC R24, c[0x0][0x610] ;  /* 0x00018400ff187b82 */ /* 0x000e220000000800 */
[----:B--2---:R-:W-:Y:S05]  /*ed60*/  @!P0 BRA `(.L_x_297) ;  /* 0x0000000000288947 */ /* 0x004fea0003800000 */
        /* <DEDUP_REMOVED lines=10> */
.L_x_297:
[----:B---3--:R-:W-:Y:S01]  /*ee10*/  SHF.R.U64 R0, R2, R22, R3 ;  /* 0x0000001602007219 */ /* 0x008fe20000001203 */
[----:B0-----:R-:W-:Y:S01]  /*ee20*/  VIADD R7, R14, 0xffffffff ;  /* 0xffffffff0e077836 */ /* 0x001fe20000000000 */
[----:B------:R-:W-:Y:S01]  /*ee30*/  LOP3.LUT R5, R8, R19, RZ, 0xc0, !PT ;  /* 0x0000001308057212 */ /* 0x000fe200078ec0ff */
[----:B------:R-:W-:Y:S02]  /*ee40*/  IMAD.MOV R13, RZ, RZ, -R13 ;  /* 0x000000ffff0d7224 */ /* 0x000fe400078e0a0d */
[----:B------:R-:W-:Y:S02]  /*ee50*/  IMAD.MOV R3, RZ, RZ, -R0 ;  /* 0x000000ffff037224 */ /* 0x000fe400078e0a00 */
[----:B------:R-:W-:Y:S01]  /*ee60*/  IMAD R2, R18, R0, R5 ;  /* 0x0000000012027224 */ /* 0x000fe200078e0205 */
[----:B------:R-:W-:Y:S01]  /*ee70*/  LOP3.LUT R5, R10, R7, RZ, 0xc0, !PT ;  /* 0x000000070a057212 */ /* 0x000fe200078ec0ff */
[----:B------:R-:W-:Y:S02]  /*ee80*/  @P2 IMAD R17, R15, R13, R16 ;  /* 0x0000000d0f112224 */ /* 0x000fe400078e0210 */
[----:B------:R-:W-:-:S02]  /*ee90*/  IMAD R0, R3, R23, R12 ;  /* 0x0000001703007224 */ /* 0x000fc400078e020c */
[----:B------:R-:W-:Y:S02]  /*eea0*/  IMAD.MOV.U32 R4, RZ, RZ, 0x1 ;  /* 0x00000001ff047424 */ /* 0x000fe400078e00ff */
[----:B------:R-:W-:Y:S02]  /*eeb0*/  IMAD R2, R2, R24, R17 ;  /* 0x0000001802027224 */ /* 0x000fe400078e0211 */
[----:B------:R-:W-:Y:S01]  /*eec0*/  IMAD R3, R0, R14, R5 ;  /* 0x0000000e00037224 */ /* 0x000fe200078e0205 */
[----:B------:R-:W-:-:S04]  /*eed0*/  PRMT R0, R4, 0x7610, R0 ;  /* 0x0000761004007816 */ /* 0x000fc80000000000 */
[----:B------:R-:W-:Y:S02]  /*eee0*/  SEL R4, R3, R2, !P2 ;  /* 0x0000000203047207 */ /* 0x000fe40005000000 */
[----:B------:R-:W-:-:S03]  /*eef0*/  SEL R2, R2, R3, !P2 ;  /* 0x0000000302027207 */ /* 0x000fc60005000000 */
[----:B------:R2:W-:Y:S04]  /*ef00*/  STL [R1+0x88], R4 ;  /* 0x0000880401007387 */ /* 0x0005e80000100800 */
[----:B------:R2:W-:Y:S04]  /*ef10*/  STL [R1+0x78], R11 ;  /* 0x0000780b01007387 */ /* 0x0005e80000100800 */
[----:B------:R2:W-:Y:S02]  /*ef20*/  STL [R1+0x84], R2 ;  /* 0x0000840201007387 */ /* 0x0005e40000100800 */
.L_x_295:
[----:B------:R-:W-:Y:S01]  /*ef30*/  LOP3.LUT P0, RZ, R0, 0xff, RZ, 0xc0, !PT ;  /* 0x000000ff00ff7812 */ /* 0x000fe2000780c0ff */
[----:B------:R-:W-:-:S12]  /*ef40*/  ULOP3.LUT UR30, UR30, 0x1, URZ, 0x3c, !UPT ;  /* 0x000000011e1e7892 */ /* 0x000fd8000f8e3c3f */
[----:B------:R-:W-:Y:S05]  /*ef50*/  @P0 BRA `(.L_x_298) ;  /* 0xffffff2800100947 */ /* 0x000fea000383ffff */
[----:B------:R-:W-:Y:S05]  /*ef60*/  EXIT ;  /* 0x000000000000794d */ /* 0x000fea0003800000 */
.L_x_14:
[----:B------:R-:W-:-:S08]  /*ef70*/  ISETP.NE.AND P0, PT, RZ, UR6, PT ;  /* 0x00000006ff007c0c */ /* 0x000fd0000bf05270 */
[----:B0123--:R-:W0:-:S00]  /*ef80*/  USETMAXREG.DEALLOC.CTAPOOL 0x28 ;  /* 0x00000028000079c8 */ /* 0x00fe0000080e0500 */
[----:B------:R-:W-:Y:S05]  /*ef90*/  @P0 EXIT ;  /* 0x000000000000094d */ /* 0x000fea0003800000 */
[----:B0-----:R-:W-:Y:S01]  /*efa0*/  LOP3.LUT P0, RZ, R0, 0xff, RZ, 0xc0, !PT ;  /* 0x000000ff00ff7812 */ /* 0x001fe2000780c0ff */
[----:B------:R-:W-:Y:S02]  /*efb0*/  IMAD.MOV.U32 R0, RZ, RZ, 0x1 ;  /* 0x00000001ff007424 */ /* 0x000fe400078e00ff */
[----:B------:R-:W-:-:S10]  /*efc0*/  IMAD.MOV.U32 R8, RZ, RZ, RZ ;  /* 0x000000ffff087224 */ /* 0x000fd400078e00ff */
[----:B------:R-:W-:Y:S05]  /*efd0*/  @!P0 BRA `(.L_x_299) ;  /* 0x0000000c00408947 */ /* 0x000fea0003800000 */
[----:B------:R-:W-:Y:S01]  /*efe0*/  LOP3.LUT P0, RZ, R2, 0x1f, RZ, 0xc0, !PT ;  /* 0x0000001f02ff7812 */ /* 0x000fe2000780c0ff */
[----:B------:R-:W-:Y:S01]  /*eff0*/  ULDC UR5, c[0x0][0x658] ;  /* 0x0001960000057ab9 */ /* 0x000fe20000000800 */
[----:B------:R-:W-:Y:S01]  /*f000*/  UMOV UR6, 0xffffffff ;  /* 0xffffffff00067882 */ /* 0x000fe20000000000 */
[----:B------:R-:W-:Y:S01]  /*f010*/  BSSY B0, `(.L_x_299) ;  /* 0x00000cc000007945 */ /* 0x000fe20003800000 */
[----:B------:R-:W-:Y:S01]  /*f020*/  USHF.L.U32 UR6, UR6, UR5, URZ ;  /* 0x0000000506067299 */ /* 0x000fe2000800063f */
[C---:B------:R-:W-:Y:S01]  /*f030*/  ISETP.NE.AND P3, PT, R3.reuse, RZ, PT ;  /* 0x000000ff0300720c */ /* 0x040fe20003f65270 */
[----:B------:R-:W-:Y:S01]  /*f040*/  IMAD.MOV.U32 R9, RZ, RZ, 0x1 ;  /* 0x00000001ff097424 */ /* 0x000fe200078e00ff */
[----:B------:R-:W-:Y:S01]  /*f050*/  ISETP.NE.OR P0, PT, R3, RZ, !P0 ;  /* 0x000000ff0300720c */ /* 0x000fe20004705670 */
[----:B------:R-:W-:Y:S01]  /*f060*/  IMAD.MOV.U32 R0, RZ, RZ, 0x1 ;  /* 0x00000001ff007424 */ /* 0x000fe200078e00ff */
[----:B------:R-:W-:Y:S01]  /*f070*/  ULDC UR4, c[0x0][0x600] ;  /* 0x0001800000047ab9 */ /* 0x000fe20000000800 */
[----:B------:R-:W-:Y:S01]  /*f080*/  IMAD.MOV.U32 R8, RZ, RZ, RZ ;  /* 0x000000ffff087224 */ /* 0x000fe200078e00ff */
[----:B------:R-:W-:Y:S01]  /*f090*/  UMOV UR7, 0x1 ;  /* 0x0000000100077882 */ /* 0x000fe20000000000 */
[----:B------:R-:W-:-:S02]  /*f0a0*/  UIADD3 UR26, UR14, 0x1, URZ ;  /* 0x000000010e1a7890 */ /* 0x000fc4000fffe03f */
[----:B------:R-:W-:Y:S02]  /*f0b0*/  ULOP3.LUT UR27, UR13, 0x2, URZ, 0xfc, !UPT ;  /* 0x000000020d1b7892 */ /* 0x000fe4000f8efc3f */
[----:B------:R-:W-:Y:S02]  /*f0c0*/  UIADD3 UR18, UR4, -0x1, URZ ;  /* 0xffffffff04127890 */ /* 0x000fe4000fffe03f */
[----:B------:R-:W-:Y:S02]  /*f0d0*/  USHF.L.U32 UR22, UR7, UR5, URZ ;  /* 0x0000000507167299 */ /* 0x000fe4000800063f */
[----:B------:R-:W-:Y:S01]  /*f0e0*/  ULOP3.LUT UR19, URZ, UR6, URZ, 0x33, !UPT ;  /* 0x000000063f137292 */ /* 0x000fe2000f8e333f */
[----:B------:R-:W-:-:S11]  /*f0f0*/  ULDC.64 UR24, c[0x0][0x198] ;  /* 0x0000660000187ab9 */ /* 0x000fd60000000a00 */
.L_x_311:
[----:B------:R-:W-:-:S03]  /*f100*/  UMOV UR4, 0xffffffff ;  /* 0xffffffff00047882 */ /* 0x000fc60000000000 */
[----:B01----:R-:W-:Y:S05]  /*f110*/  BRA.DIV UR4, `(.L_x_300) ;  /* 0x0000001a04a47947 */ /* 0x003fea000b800000 */
[----:B------:R-:W-:-:S13]  /*f120*/  ELECT P1, URZ, PT ;  /* 0x00000000003f782f */ /* 0x000fda0003820000 */
.L_x_342:
[----:B------:R-:W0:Y:S01]  /*f130*/  LDC R2, c[0x0][0x28c] ;  /* 0x0000a300ff027b82 */ /* 0x000e220000000800 */
[----:B------:R-:W-:Y:S01]  /*f140*/  BSSY B1, `(.L_x_301) ;  /* 0x000003b000017945 */ /* 0x000fe20003800000 */
[----:B0-----:R-:W-:-:S13]  /*f150*/  ISETP.LT.OR P1, PT, R2, 0x1, !P1 ;  /* 0x000000010200780c */ /* 0x001fda0004f21670 */
[----:B------:R-:W-:Y:S05]  /*f160*/  @P1 BRA `(.L_x_302) ;  /* 0x0000000000e01947 */ /* 0x000fea0003800000 */
[----:B------:R-:W2:Y:S04]  /*f170*/  LDL.LU R4, [R1+0x88] ;  /* 0x0000880001047983 */ /* 0x000ea80000300800 */
[----:B------:R-:W3:Y:S01]  /*f180*/  LDL.LU R3, [R1+0x84] ;  /* 0x0000840001037983 */ /* 0x000ee20000300800 */
[----:B------:R-:W-:Y:S02]  /*f190*/  IMAD.MOV.U32 R12, RZ, RZ, RZ ;  /* 0x000000ffff0c7224 */ /* 0x000fe400078e00ff */
[----:B------:R-:W-:Y:S02]  /*f1a0*/  IMAD.U32 R13, RZ, RZ, UR26 ;  /* 0x0000001aff0d7e24 */ /* 0x000fe4000f8e00ff */
[----:B------:R-:W-:Y:S02]  /*f1b0*/  IMAD.MOV.U32 R2, RZ, RZ, R0 ;  /* 0x000000ffff027224 */ /* 0x000fe400078e0000 */
[----:B--2---:R-:W-:-:S02]  /*f1c0*/  IMAD.SHL.U32 R6, R4, 0x100, RZ ;  /* 0x0000010004067824 */ /* 0x004fc400078e00ff */
[----:B---3--:R-:W-:Y:S02]  /*f1d0*/  IMAD.SHL.U32 R7, R3, 0x40, RZ ;  /* 0x0000004003077824 */ /* 0x008fe400078e00ff */
[----:B------:R-:W-:-:S07]  /*f1e0*/  IMAD.MOV.U32 R3, RZ, RZ, R8 ;  /* 0x000000ffff037224 */ /* 0x000fce00078e0008 */
.L_x_306:
[----:B------:R-:W0:Y:S01]  /*f1f0*/  S2R R5, SR_CgaCtaId ;  /* 0x0000000000057919 */ /* 0x000e220000008800 */
[----:B------:R-:W-:-:S04]  /*f200*/  MOV R4, 0x400 ;  /* 0x0000040000047802 */ /* 0x000fc80000000f00 */
[----:B0-----:R-:W-:Y:S02]  /*f210*/  LEA R10, R5, R4, 0x18 ;  /* 0x00000004050a7211 */ /* 0x001fe400078ec0ff */
[----:B------:R-:W-:Y:S01]  /*f220*/  SHF.L.U32 R4, R2, 0x1f, RZ ;  /* 0x0000001f02047819 */ /* 0x000fe200000006ff */
[----:B------:R-:W0:Y:S02]  /*f230*/  @!P3 LDC R5, c[0x0][0x500] ;  /* 0x00014000ff05bb82 */ /* 0x000e240000000800 */
[----:B------:R-:W-:-:S04]  /*f240*/  IMAD R11, R3, 0x8, R10 ;  /* 0x00000008030b7824 */ /* 0x000fc800078e020a */
[----:B------:R-:W1:Y:S02]  /*f250*/  SYNCS.PHASECHK.TRANS64.TRYWAIT P1, [R11+URZ+0xb0], R4 ;  /* 0x0000b0040b0075a7 */ /* 0x000e64000802017f */
[----:B-1----:R-:W-:Y:S05]  /*f260*/  @!P1 BRA `(.L_x_303) ;  /* 0x0000001800709947 */ /* 0x002fea0003800000 */
.L_x_343:
[----:B------:R-:W-:Y:S01]  /*f270*/  UPRMT UR4, UR27, 0x9910, URZ ;  /* 0x000099101b047896 */ /* 0x000fe2000800003f */
[----:B0-----:R0:W-:Y:S03]  /*f280*/  @!P3 SYNCS.ARRIVE.TRANS64 RZ, [R11+URZ], R5 ;  /* 0x000000050bffb9a7 */ /* 0x0011e6000800003f */
[----:B------:R-:W-:-:S06]  /*f290*/  UISETP.NE.AND UP0, UPT, UR4, 0x2, UPT ;  /* 0x000000020400788c */ /* 0x000fcc000bf05270 */
[----:B------:R-:W-:-:S13]  /*f2a0*/  PLOP3.LUT P1, PT, PT, PT, UP0, 0x80, 0x0 ;  /* 0x000000000000781c */ /* 0x000fda0003f2f008 */
[----:B0-----:R-:W-:Y:S05]  /*f2b0*/  @P1 BRA `(.L_x_304) ;  /* 0x0000000000041947 */ /* 0x001fea0003800000 */
[----:B------:R-:W-:Y:S01]  /*f2c0*/  BPT.TRAP 0x1 ;  /* 0x000000040000795c */ /* 0x000fe20000300000 */
.L_x_304:
[----:B------:R-:W-:Y:S05]  /*f2d0*/  @P0 BRA `(.L_x_305) ;  /* 0x0000000000040947 */ /* 0x000fea0003800000 */
[----:B------:R-:W-:Y:S01]  /*f2e0*/  BPT.TRAP 0x1 ;  /* 0x000000040000795c */ /* 0x000fe20000300000 */
.L_x_305:
[----:B------:R-:W2:Y:S01]  /*f2f0*/  LDL R5, [R1+0x78] ;  /* 0x0000780001057983 */ /* 0x000ea20000100800 */
[--C-:B-1----:R-:W-:Y:S01]  /*f300*/  IMAD R4, R3, 0x800, R10.reuse ;  /* 0x0000080003047824 */ /* 0x102fe200078e020a */
[----:B------:R-:W-:Y:S01]  /*f310*/  R2UR UR9, R11 ;  /* 0x000000000b0972ca */ /* 0x000fe200000e0000 */
[----:B------:R-:W-:Y:S01]  /*f320*/  IMAD R10, R3, 0x2000, R10 ;  /* 0x00002000030a7824 */ /* 0x000fe200078e020a */
[----:B------:R-:W-:Y:S01]  /*f330*/  UIADD3 UR4, UP0, UR24, 0xf0, URZ ;  /* 0x000000f018047890 */ /* 0x000fe2000ff1e03f */
[----:B------:R-:W-:Y:S01]  /*f340*/  VIADD R13, R13, 0xffffffff ;  /* 0xffffffff0d0d7836 */ /* 0x000fe20000000000 */
[----:B------:R-:W-:Y:S01]  /*f350*/  R2UR UR5, R4 ;  /* 0x00000000040572ca */ /* 0x000fe200000e0000 */
[----:B------:R-:W-:Y:S01]  /*f360*/  UIADD3 UR28, UP1, UR24, 0x1f0, URZ ;  /* 0x000001f0181c7890 */ /* 0x000fe2000ff3e03f */
[----:B------:R-:W-:Y:S01]  /*f370*/  R2UR UR8, R10 ;  /* 0x000000000a0872ca */ /* 0x000fe200000e0000 */
[----:B------:R-:W-:Y:S01]  /*f380*/  VIADD R3, R3, 0x1 ;  /* 0x0000000103037836 */ /* 0x000fe20000000000 */
[----:B------:R-:W-:Y:S01]  /*f390*/  R2UR UR11, R7 ;  /* 0x00000000070b72ca */ /* 0x000fe200000e0000 */
[----:B------:R-:W-:Y:S01]  /*f3a0*/  UIADD3.X UR29, URZ, UR25, URZ, UP1, !UPT ;  /* 0x000000193f1d7290 */ /* 0x000fe20008ffe43f */
[----:B------:R-:W-:Y:S01]  /*f3b0*/  R2UR UR10, R12 ;  /* 0x000000000c0a72ca */ /* 0x000fe200000e0000 */
[----:B------:R-:W-:Y:S01]  /*f3c0*/  UMOV UR6, 0x0 ;  /* 0x0000000000067882 */ /* 0x000fe20000000000 */
[----:B------:R-:W-:Y:S01]  /*f3d0*/  R2UR UR23, R6 ;  /* 0x00000000061772ca */ /* 0x000fe200000e0000 */
[----:B------:R-:W-:Y:S01]  /*f3e0*/  UMOV UR7, 0x10000000 ;  /* 0x1000000000077882 */ /* 0x000fe20000000000 */
[----:B------:R-:W-:Y:S01]  /*f3f0*/  ISETP.GT.AND P4, PT, R13, 0x1, PT ;  /* 0x000000010d00780c */ /* 0x000fe20003f84270 */
[----:B------:R-:W-:Y:S01]  /*f400*/  VIADD R12, R12, 0x20 ;  /* 0x000000200c0c7836 */ /* 0x000fe20000000000 */
[----:B------:R-:W-:Y:S01]  /*f410*/  ISETP.NE.AND P1, PT, R3, 0x16, PT ;  /* 0x000000160300780c */ /* 0x000fe20003f25270 */
[----:B------:R-:W-:-:S02]  /*f420*/  UIADD3 UR16, UR5, 0x280, URZ ;  /* 0x0000028005107890 */ /* 0x000fc4000fffe03f */
[----:B------:R-:W-:Y:S01]  /*f430*/  UIADD3.X UR5, URZ, UR25, URZ, UP0, !UPT ;  /* 0x000000193f057290 */ /* 0x000fe200087fe43f */
[----:B------:R-:W-:Y:S01]  /*f440*/  SEL R3, R3, RZ, P1 ;  /* 0x000000ff03037207 */ /* 0x000fe20000800000 */
[----:B------:R-:W-:-:S03]  /*f450*/  UIADD3 UR17, UR8, 0xb280, URZ ;  /* 0x0000b28008117890 */ /* 0x000fc6000fffe03f */
[----:B------:R-:W-:Y:S01]  /*f460*/  UMOV UR8, UR16 ;  /* 0x0000001000087c82 */ /* 0x000fe20008000000 */
[----:B--2---:R-:W-:Y:S02]  /*f470*/  R2UR UR12, R5 ;  /* 0x00000000050c72ca */ /* 0x004fe400000e0000 */
[----:B------:R-:W-:-:S04]  /*f480*/  SEL R5, RZ, 0x1, P1 ;  /* 0x00000001ff057807 */ /* 0x000fc80000800000 */
[----:B------:R-:W-:-:S07]  /*f490*/  LOP3.LUT R2, R2, R5, RZ, 0x3c, !PT ;  /* 0x0000000502027212 */ /* 0x000fce00078e3cff */
[----:B------:R0:W-:Y:S02]  /*f4a0*/  UTMALDG.3D [UR8], [UR4], desc[UR6] ;  /* 0x00000608040075b4 */ /* 0x0001e40008011000 */
[----:B0-----:R-:W-:Y:S01]  /*f4b0*/  UMOV UR8, UR17 ;  /* 0x0000001100087c82 */ /* 0x001fe20008000000 */
[----:B------:R-:W-:Y:S02]  /*f4c0*/  UMOV UR11, UR23 ;  /* 0x00000017000b7c82 */ /* 0x000fe40008000000 */
[----:B------:R0:W-:Y:S02]  /*f4d0*/  UTMALDG.3D [UR8], [UR28], desc[UR6] ;  /* 0x000006081c0075b4 */ /* 0x0001e40008011000 */
[----:B0-----:R-:W-:Y:S05]  /*f4e0*/  @P4 BRA `(.L_x_306) ;  /* 0xfffffffc00404947 */ /* 0x001fea000383ffff */
.L_x_302:
[----:B------:R-:W-:Y:S05]  /*f4f0*/  BSYNC B1 ;  /* 0x0000000000017941 */ /* 0x000fea0003800000 */
.L_x_301:
[----:B------:R-:W2:Y:S01]  /*f500*/  LDL.LU R15, [R1+0x7c] ;  /* 0x00007c00010f7983 */ /* 0x000ea20000300800 */
[----:B------:R-:W-:Y:S01]  /*f510*/  LOP3.LUT P5, RZ, R9, 0xff, RZ, 0xc0, !PT ;  /* 0x000000ff09ff7812 */ /* 0x000fe200078ac0ff */
[----:B------:R-:W-:Y:S01]  /*f520*/  VIADD R8, R8, UR14 ;  /* 0x0000000e08087c36 */ /* 0x000fe20008000000 */
[----:B------:R-:W-:Y:S01]  /*f530*/  UISETP.GE.U32.AND UP0, UPT, UR14, 0x16, UPT ;  /* 0x000000160e00788c */ /* 0x000fe2000bf06070 */
[----:B------:R-:W3:Y:S01]  /*f540*/  LDL.LU R14, [R1+0x80] ;  /* 0x00008000010e7983 */ /* 0x000ee20000300800 */
[----:B------:R-:W-:Y:S01]  /*f550*/  IMAD.U32 R5, RZ, RZ, UR14 ;  /* 0x0000000eff057e24 */ /* 0x000fe2000f8e00ff */
[----:B------:R-:W-:Y:S01]  /*f560*/  ULDC.64 UR4, c[0x0][0x650] ;  /* 0x0001940000047ab9 */ /* 0x000fe20000000a00 */
[----:B------:R-:W-:Y:S01]  /*f570*/  ISETP.GT.U32.AND P1, PT, R8, 0x15, PT ;  /* 0x000000150800780c */ /* 0x000fe20003f24070 */
[----:B------:R-:W-:Y:S01]  /*f580*/  BSSY B1, `(.L_x_307) ;  /* 0x0000072000017945 */ /* 0x000fe20003800000 */
[----:B------:R-:W-:Y:S02]  /*f590*/  PLOP3.LUT P4, PT, PT, PT, UP0, 0x80, 0x0 ;  /* 0x000000000000781c */ /* 0x000fe40003f8f008 */
[----:B------:R-:W-:-:S02]  /*f5a0*/  ISETP.LT.U32.AND P1, PT, R5, 0x16, P1 ;  /* 0x000000160500780c */ /* 0x000fc40000f21070 */
[----:B------:R-:W-:Y:S01]  /*f5b0*/  PRMT R9, RZ, 0x7610, R9 ;  /* 0x00007610ff097816 */ /* 0x000fe20000000009 */
[----:B------:R-:W0:Y:S01]  /*f5c0*/  @P5 S2R R3, SR_CgaCtaId ;  /* 0x0000000000035919 */ /* 0x000e220000008800 */
[----:B------:R-:W-:-:S04]  /*f5d0*/  @P5 MOV R2, 0x400 ;  /* 0x0000040000025802 */ /* 0x000fc80000000f00 */
[----:B0-----:R-:W-:Y:S01]  /*f5e0*/  @P5 LEA R4, R3, R2, 0x18 ;  /* 0x0000000203045211 */ /* 0x001fe200078ec0ff */
[----:B------:R-:W-:-:S03]  /*f5f0*/  IMAD.WIDE.U32 R2, R8, -0x45d1745d, RZ ;  /* 0xba2e8ba308027825 */ /* 0x000fc600078e00ff */
[----:B------:R0:W-:Y:S02]  /*f600*/  @P5 SYNCS.ARRIVE.TRANS64.A1T0 RZ, [R4+URZ+0x198], RZ ;  /* 0x000198ff04ff59a7 */ /* 0x0001e4000810003f */
[----:B------:R-:W-:Y:S02]  /*f610*/  SHF.R.U32.HI R5, RZ, 0x4, R3 ;  /* 0x00000004ff057819 */ /* 0x000fe40000011603 */
[----:B------:R-:W-:Y:S02]  /*f620*/  SEL R3, RZ, 0x1, !P1 ;  /* 0x00000001ff037807 */ /* 0x000fe40004800000 */
[----:B------:R-:W-:Y:S01]  /*f630*/  PRMT R2, RZ, 0x7610, R2 ;  /* 0x00007610ff027816 */ /* 0x000fe20000000002 */
[----:B------:R-:W-:Y:S01]  /*f640*/  IMAD R8, R5, -0x16, R8 ;  /* 0xffffffea05087824 */ /* 0x000fe200078e0208 */
[----:B------:R-:W-:Y:S01]  /*f650*/  LOP3.LUT R0, R0, R3, RZ, 0x3c, !PT ;  /* 0x0000000300007212 */ /* 0x000fe200078e3cff */
[----:B0-----:R-:W-:Y:S02]  /*f660*/  IMAD.MOV.U32 R4, RZ, RZ, -0x1 ;  /* 0xffffffffff047424 */ /* 0x001fe400078e00ff */
[----:B------:R-:W-:Y:S01]  /*f670*/  IMAD.MOV.U32 R3, RZ, RZ, -0x1 ;  /* 0xffffffffff037424 */ /* 0x000fe200078e00ff */
[----:B------:R-:W-:Y:S01]  /*f680*/  @P4 LOP3.LUT R0, R0, 0x1, R5, 0x78, !PT ;  /* 0x0000000100004812 */ /* 0x000fe200078e7805 */
[----:B------:R-:W-:Y:S01]  /*f690*/  IMAD.MOV.U32 R5, RZ, RZ, -0x1 ;  /* 0xffffffffff057424 */ /* 0x000fe200078e00ff */
[----:B---3--:R-:W-:-:S04]  /*f6a0*/  IADD3 R14, P5, R14, UR20, RZ ;  /* 0x000000140e0e7c10 */ /* 0x008fc8000ffbe0ff */
[----:B--2---:R-:W-:Y:S01]  /*f6b0*/  IADD3.X R15, R15, UR15, RZ, P5, !PT ;  /* 0x0000000f0f0f7c10 */ /* 0x004fe2000affe4ff */
[----:B------:R0:W-:Y:S01]  /*f6c0*/  STL [R1+0x80], R14 ;  /* 0x0000800e01007387 */ /* 0x0001e20000100800 */
[----:B------:R-:W-:-:S03]  /*f6d0*/  ISETP.GE.U32.AND P1, PT, R14, UR4, PT ;  /* 0x000000040e007c0c */ /* 0x000fc6000bf26070 */
[----:B------:R0:W-:Y:S01]  /*f6e0*/  STL [R1+0x7c], R15 ;  /* 0x00007c0f01007387 */ /* 0x0001e20000100800 */
[----:B------:R-:W-:-:S03]  /*f6f0*/  ISETP.GE.U32.AND.EX P1, PT, R15, UR5, PT, P1 ;  /* 0x000000050f007c0c */ /* 0x000fc6000bf26110 */
[----:B------:R0:W-:Y:S04]  /*f700*/  STL [R1+0x84], R5 ;  /* 0x0000840501007387 */ /* 0x0001e80000100800 */
[----:B------:R0:W-:Y:S04]  /*f710*/  STL [R1+0x88], R4 ;  /* 0x0000880401007387 */ /* 0x0001e80000100800 */
[----:B------:R0:W-:Y:S02]  /*f720*/  STL [R1+0x78], R3 ;  /* 0x0000780301007387 */ /* 0x0001e40000100800 */
[----:B------:R-:W-:Y:S05]  /*f730*/  @P1 BRA `(.L_x_308) ;  /* 0x0000000400581947 */ /* 0x000fea0003800000 */
[----:B------:R-:W-:Y:S01]  /*f740*/  ULDC.64 UR4, c[0x0][0x628] ;  /* 0x00018a0000047ab9 */ /* 0x000fe20000000a00 */
[----:B------:R-:W1:Y:S01]  /*f750*/  S2R R12, SR_CTAID.X ;  /* 0x00000000000c7919 */ /* 0x000e620000002500 */
[----:B------:R-:W-:Y:S01]  /*f760*/  ISETP.NE.U32.AND P1, PT, RZ, UR4, PT ;  /* 0x00000004ff007c0c */ /* 0x000fe2000bf25070 */
[----:B------:R-:W-:Y:S01]  /*f770*/  ULDC UR7, c[0x0][0x630] ;  /* 0x00018c0000077ab9 */ /* 0x000fe20000000800 */
[----:B------:R-:W-:Y:S01]  /*f780*/  IMAD.MOV.U32 R2, RZ, RZ, R14 ;  /* 0x000000ffff027224 */ /* 0x000fe200078e000e */
[----:B------:R-:W2:Y:S01]  /*f790*/  S2R R10, SR_CTAID.Y ;  /* 0x00000000000a7919 */ /* 0x000ea20000002600 */
[----:B------:R-:W-:Y:S01]  /*f7a0*/  ISETP.NE.AND.EX P1, PT, RZ, UR5, PT, P1 ;  /* 0x00000005ff007c0c */ /* 0x000fe2000bf25310 */
[----:B0-----:R-:W-:-:S12]  /*f7b0*/  IMAD.MOV.U32 R3, RZ, RZ, R15 ;  /* 0x000000ffff037224 */ /* 0x001fd800078e000f */
[----:B------:R-:W-:Y:S05]  /*f7c0*/  @!P1 BRA `(.L_x_309) ;  /* 0x0000000000289947 */ /* 0x000fea0003800000 */
[----:B------:R-:W-:Y:S02]  /*f7d0*/  ULDC UR6, c[0x0][0x634] ;  /* 0x00018d0000067ab9 */ /* 0x000fe40000000800 */
[----:B------:R-:W-:-:S05]  /*f7e0*/  IADD3 R7, P1, R14, UR6, RZ ;  /* 0x000000060e077c10 */ /* 0x000fca000ff3e0ff */
[----:B------:R-:W-:-:S04]  /*f7f0*/  IMAD.X R11, RZ, RZ, R15, P1 ;  /* 0x000000ffff0b7224 */ /* 0x000fc800008e060f */
[----:B------:R-:W-:-:S04]  /*f800*/  IMAD.WIDE.U32 R4, R11, UR4, RZ ;  /* 0x000000040b047c25 */ /* 0x000fc8000f8e00ff */
[----:B------:R-:W-:-:S04]  /*f810*/  IMAD.WIDE.U32 R4, P1, R7, UR5, R4 ;  /* 0x0000000507047c25 */ /* 0x000fc8000f820004 */
[----:B------:R-:W-:-:S04]  /*f820*/  IMAD.WIDE.U32 R6, R7, UR4, RZ ;  /* 0x0000000407067c25 */ /* 0x000fc8000f8e00ff */
[----:B------:R-:W-:Y:S01]  /*f830*/  IMAD.X R3, RZ, RZ, RZ, P1 ;  /* 0x000000ffff037224 */ /* 0x000fe200008e06ff */
[----:B------:R-:W-:Y:S01]  /*f840*/  IADD3 RZ, P1, R7, R4, RZ ;  /* 0x0000000407ff7210 */ /* 0x000fe20007f3e0ff */
[----:B------:R-:W-:-:S04]  /*f850*/  IMAD.MOV.U32 R2, RZ, RZ, R5 ;  /* 0x000000ffff027224 */ /* 0x000fc800078e0005 */
[----:B------:R-:W-:-:S08]  /*f860*/  IMAD.WIDE.U32.X R2, R11, UR5, R2, P1 ;  /* 0x000000050b027c25 */ /* 0x000fd000088e0402 */
.L_x_309:
[--C-:B------:R-:W-:Y:S01]  /*f870*/  SHF.R.U64 R11, R2, UR7, R3.reuse ;  /* 0x00000007020b7c19 */ /* 0x100fe20008001203 */
[----:B------:R-:W-:Y:S01]  /*f880*/  ULDC.64 UR4, c[0x0][0x620] ;  /* 0x0001880000047ab9 */ /* 0x000fe20000000a00 */
[----:B------:R-:W-:Y:S01]  /*f890*/  SHF.R.U32.HI R2, RZ, UR7, R3 ;  /* 0x00000007ff027c19 */ /* 0x000fe20008011603 */
[----:B------:R-:W-:Y:S01]  /*f8a0*/  IMAD.MOV.U32 R3, RZ, RZ, R15 ;  /* 0x000000ffff037224 */ /* 0x000fe200078e000f */
[----:B------:R-:W-:Y:S01]  /*f8b0*/  IADD3 R5, P1, RZ, -R11, RZ ;  /* 0x8000000bff057210 */ /* 0x000fe20007f3e0ff */
[----:B------:R-:W0:Y:S01]  /*f8c0*/  LDC R7, c[0x0][0x144] ;  /* 0x00005100ff077b82 */ /* 0x000e220000000800 */
[----:B-1----:R-:W-:Y:S01]  /*f8d0*/  I2FP.F32.U32 R6, R12 ;  /* 0x0000000c00067245 */ /* 0x002fe20000201000 */
[----:B------:R-:W-:Y:S01]  /*f8e0*/  ULDC.64 UR8, c[0x0][0x640] ;  /* 0x0001900000087ab9 */ /* 0x000fe20000000a00 */
[----:B------:R-:W-:Y:S01]  /*f8f0*/  ULDC UR6, c[0x0][0x608] ;  /* 0x0001820000067ab9 */ /* 0x000fe20000000800 */
[----:B------:R-:W-:Y:S01]  /*f900*/  IMAD.X R2, RZ, RZ, ~R2, P1 ;  /* 0x000000ffff027224 */ /* 0x000fe200008e0e02 */
[----:B------:R-:W-:-:S03]  /*f910*/  ISETP.NE.U32.AND P1, PT, RZ, UR8, PT ;  /* 0x00000008ff007c0c */ /* 0x000fc6000bf25070 */
[----:B------:R-:W-:Y:S01]  /*f920*/  IMAD R4, R2, UR4, RZ ;  /* 0x0000000402047c24 */ /* 0x000fe2000f8e02ff */
[----:B------:R-:W1:Y:S01]  /*f930*/  LDC R15, c[0x0][0x148] ;  /* 0x00005200ff0f7b82 */ /* 0x000e620000000800 */
[----:B------:R-:W-:Y:S01]  /*f940*/  IMAD.MOV.U32 R2, RZ, RZ, R14 ;  /* 0x000000ffff027224 */ /* 0x000fe200078e000e */
[----:B------:R-:W-:-:S03]  /*f950*/  ISETP.NE.AND.EX P1, PT, RZ, UR9, PT, P1 ;  /* 0x00000009ff007c0c */ /* 0x000fc6000bf25310 */
[----:B------:R-:W-:Y:S01]  /*f960*/  IMAD.WIDE.U32 R2, R5, UR4, R2 ;  /* 0x0000000405027c25 */ /* 0x000fe2000f8e0002 */
[----:B------:R-:W-:-:S03]  /*f970*/  ULDC UR4, c[0x0][0x150] ;  /* 0x0000540000047ab9 */ /* 0x000fc60000000800 */
[----:B------:R-:W-:Y:S01]  /*f980*/  FMUL R6, R6, UR4 ;  /* 0x0000000406067c20 */ /* 0x000fe20008400000 */
[----:B------:R-:W-:Y:S01]  /*f990*/  IMAD R5, R5, UR5, R4 ;  /* 0x0000000505057c24 */ /* 0x000fe2000f8e0204 */
[----:B------:R-:W-:Y:S01]  /*f9a0*/  ULDC UR4, c[0x0][0x618] ;  /* 0x0001860000047ab9 */ /* 0x000fe20000000800 */
[----:B------:R-:W-:Y:S02]  /*f9b0*/  ULDC UR5, c[0x0][0x154] ;  /* 0x0000550000057ab9 */ /* 0x000fe40000000800 */
[----:B------:R-:W-:Y:S01]  /*f9c0*/  IMAD.IADD R3, R3, 0x1, R5 ;  /* 0x0000000103037824 */ /* 0x000fe200078e0205 */
[----:B------:R-:W3:Y:S04]  /*f9d0*/  F2I.U32.TRUNC.NTZ R6, R6 ;  /* 0x0000000600067305 */ /* 0x000ee8000020f000 */
[----:B------:R-:W-:-:S02]  /*f9e0*/  SHF.R.U64 R13, R2, UR4, R3 ;  /* 0x00000004020d7c19 */ /* 0x000fc40008001203 */
[----:B--2---:R-:W-:-:S05]  /*f9f0*/  I2FP.F32.U32 R2, R10 ;  /* 0x0000000a00027245 */ /* 0x004fca0000201000 */
[----:B------:R-:W-:Y:S01]  /*fa00*/  FMUL R4, R2, UR5 ;  /* 0x0000000502047c20 */ /* 0x000fe20008400000 */
[----:B------:R-:W-:Y:S01]  /*fa10*/  SHF.R.U32.HI R2, RZ, UR4, R3 ;  /* 0x00000004ff027c19 */ /* 0x000fe20008011603 */
[----:B------:R-:W-:Y:S02]  /*fa20*/  ULDC UR4, c[0x0][0x658] ;  /* 0x0001960000047ab9 */ /* 0x000fe40000000800 */
[----:B------:R2:W4:Y:S01]  /*fa30*/  F2I.U32.TRUNC.NTZ R18, R4 ;  /* 0x0000000400127305 */ /* 0x000522000020f000 */
[----:B------:R-:W-:Y:S01]  /*fa40*/  SHF.R.U64 R16, R13, UR6, R2 ;  /* 0x000000060d107c19 */ /* 0x000fe20008001202 */
[----:B---3--:R-:W-:Y:S01]  /*fa50*/  IMAD.MOV R6, RZ, RZ, -R6 ;  /* 0x000000ffff067224 */ /* 0x008fe200078e0a06 */
[----:B------:R-:W-:-:S03]  /*fa60*/  SHF.R.U32.HI R3, RZ, UR6, R2 ;  /* 0x00000006ff037c19 */ /* 0x000fc60008011602 */
[----:B0-----:R-:W-:Y:S01]  /*fa70*/  IMAD R12, R7, R6, R12 ;  /* 0x00000006070c7224 */ /* 0x001fe200078e020c */
[--C-:B------:R-:W-:Y:S02]  /*fa80*/  SHF.R.U64 R14, R16, UR4, R3.reuse ;  /* 0x00000004100e7c19 */ /* 0x100fe40008001203 */
[----:B------:R-:W-:-:S03]  /*fa90*/  SHF.R.U32.HI R3, RZ, UR4, R3 ;  /* 0x00000004ff037c19 */ /* 0x000fc60008011603 */
[----:B------:R-:W-:Y:S01]  /*faa0*/  IMAD.MOV.U32 R2, RZ, RZ, R14 ;  /* 0x000000ffff027224 */ /* 0x000fe200078e000e */
[----:B--2-4-:R-:W-:Y:S06]  /*fab0*/  @!P1 BRA `(.L_x_310) ;  /* 0x0000000000289947 */ /* 0x014fec0003800000 */
        /* <DEDUP_REMOVED lines=10> */
.L_x_310:
[----:B------:R-:W-:Y:S01]  /*fb60*/  ULDC UR4, c[0x0][0x648] ;  /* 0x0001920000047ab9 */ /* 0x000fe20000000800 */
[----:B------:R-:W-:Y:S01]  /*fb70*/  IMAD.MOV R18, RZ, RZ, -R18 ;  /* 0x000000ffff127224 */ /* 0x000fe200078e0a12 */
[----:B------:R-:W-:Y:S01]  /*fb80*/  SHF.R.U64 R3, R2, UR4, R3 ;  /* 0x0000000402037c19 */ /* 0x000fe20008001203 */
[----:B------:R-:W-:Y:S01]  /*fb90*/  ULDC UR4, c[0x0][0x638] ;  /* 0x00018e0000047ab9 */ /* 0x000fe20000000800 */
[----:B------:R-:W-:Y:S01]  /*fba0*/  LOP3.LUT R2, R16, UR19, RZ, 0xc0, !PT ;  /* 0x0000001310027c12 */ /* 0x000fe2000f8ec0ff */
[----:B-1----:R-:W-:Y:S01]  /*fbb0*/  @P2 IMAD R12, R15, R18, R10 ;  /* 0x000000120f0c2224 */ /* 0x002fe200078e020a */
[----:B------:R-:W-:Y:S01]  /*fbc0*/  LOP3.LUT R13, R13, UR18, RZ, 0xc0, !PT ;  /* 0x000000120d0d7c12 */ /* 0x000fe2000f8ec0ff */
[----:B------:R-:W-:Y:S01]  /*fbd0*/  IMAD.MOV R5, RZ, RZ, -R3 ;  /* 0x000000ffff057224 */ /* 0x000fe200078e0a03 */
[----:B------:R-:W-:Y:S01]  /*fbe0*/  ULDC UR5, c[0x0][0x610] ;  /* 0x0001840000057ab9 */ /* 0x000fe20000000800 */
[----:B------:R-:W-:Y:S02]  /*fbf0*/  IMAD R3, R3, UR22, R2 ;  /* 0x0000001603037c24 */ /* 0x000fe4000f8e0202 */
[----:B------:R-:W-:Y:S01]  /*fc00*/  IMAD R14, R5, UR4, R14 ;  /* 0x00000004050e7c24 */ /* 0x000fe2000f8e020e */
[----:B------:R-:W-:Y:S01]  /*fc10*/  ULDC UR4, c[0x0][0x600] ;  /* 0x0001800000047ab9 */ /* 0x000fe20000000800 */
[----:B------:R-:W-:-:S02]  /*fc20*/  IMAD R3, R3, UR5, R12 ;  /* 0x0000000503037c24 */ /* 0x000fc4000f8e020c */
[----:B------:R-:W-:Y:S02]  /*fc30*/  IMAD R14, R14, UR4, R13 ;  /* 0x000000040e0e7c24 */ /* 0x000fe4000f8e020d */
[----:B------:R-:W-:-:S03]  /*fc40*/  IMAD.MOV.U32 R2, RZ, RZ, 0x1 ;  /* 0x00000001ff027424 */ /* 0x000fc600078e00ff */
[----:B------:R-:W-:Y:S02]  /*fc50*/  SEL R4, R14, R3, !P2 ;  /* 0x000000030e047207 */ /* 0x000fe40005000000 */
[----:B------:R-:W-:-:S03]  /*fc60*/  SEL R3, R3, R14, !P2 ;  /* 0x0000000e03037207 */ /* 0x000fc60005000000 */
[----:B------:R1:W-:Y:S04]  /*fc70*/  STL [R1+0x88], R4 ;  /* 0x0000880401007387 */ /* 0x0003e80000100800 */
[----:B------:R1:W-:Y:S04]  /*fc80*/  STL [R1+0x78], R11 ;  /* 0x0000780b01007387 */ /* 0x0003e80000100800 */
[----:B------:R1:W-:Y:S02]  /*fc90*/  STL [R1+0x84], R3 ;  /* 0x0000840301007387 */ /* 0x0003e40000100800 */
.L_x_308:
[----:B------:R-:W-:Y:S05]  /*fca0*/  BSYNC B1 ;  /* 0x0000000000017941 */ /* 0x000fea0003800000 */
.L_x_307:
[----:B------:R-:W-:-:S13]  /*fcb0*/  LOP3.LUT P1, RZ, R2, 0xff, RZ, 0xc0, !PT ;  /* 0x000000ff02ff7812 */ /* 0x000fda000782c0ff */
[----:B------:R-:W-:Y:S05]  /*fcc0*/  @P1 BRA `(.L_x_311) ;  /* 0xfffffff4000c1947 */ /* 0x000fea000383ffff */
[----:B------:R-:W-:Y:S05]  /*fcd0*/  BSYNC B0 ;  /* 0x0000000000007941 */ /* 0x000fea0003800000 */
.L_x_299:
[----:B------:R-:W-:-:S03]  /*fce0*/  UMOV UR4, 0xffffffff ;  /* 0xffffffff00047882 */ /* 0x000fc60000000000 */
[----:B------:R-:W-:Y:S05]  /*fcf0*/  BRA.DIV UR4, `(.L_x_312) ;  /* 0x0000000e04e07947 */ /* 0x000fea000b800000 */
[----:B------:R-:W-:-:S13]  /*fd00*/  ELECT P0, URZ, PT ;  /* 0x00000000003f782f */ /* 0x000fda0003800000 */
.L_x_346:
[----:B------:R-:W-:Y:S04]  /*fd10*/  BSSY B0, `(.L_x_313) ;  /* 0x00000ce000007945 */ /* 0x000fe80003800000 */
[----:B------:R-:W-:Y:S05]  /*fd20*/  @!P0 BRA `(.L_x_314) ;  /* 0x0000000c00308947 */ /* 0x000fea0003800000 */
[----:B------:R-:W-:-:S04]  /*fd30*/  ULOP3.LUT UR4, UR13, 0x2, URZ, 0xfc, !UPT ;  /* 0x000000020d047892 */ /* 0x000fc8000f8efc3f */
[----:B------:R-:W-:-:S06]  /*fd40*/  UISETP.NE.AND UP0, UPT, UR4, 0x3, UPT ;  /* 0x000000030400788c */ /* 0x000fcc000bf05270 */
[----:B------:R-:W-:-:S13]  /*fd50*/  PLOP3.LUT P0, PT, PT, PT, UP0, 0x80, 0x0 ;  /* 0x000000000000781c */ /* 0x000fda0003f0f008 */
[----:B------:R-:W-:Y:S05]  /*fd60*/  @!P0 BRA `(.L_x_315) ;  /* 0x0000000000048947 */ /* 0x000fea0003800000 */
[----:B------:R-:W-:Y:S01]  /*fd70*/  BPT.TRAP 0x1 ;  /* 0x000000040000795c */ /* 0x000fe20000300000 */
.L_x_315:
[----:B01----:R-:W0:Y:S01]  /*fd80*/  S2R R3, SR_CgaCtaId ;  /* 0x0000000000037919 */ /* 0x003e220000008800 */
[----:B------:R-:W-:-:S04]  /*fd90*/  MOV R2, 0x400 ;  /* 0x0000040000027802 */ /* 0x000fc80000000f00 */
[----:B0-----:R-:W-:Y:S02]  /*fda0*/  LEA R3, R3, R2, 0x18 ;  /* 0x0000000203037211 */ /* 0x001fe400078ec0ff */
[----:B------:R-:W-:-:S03]  /*fdb0*/  SHF.L.U32 R2, R0, 0x1f, RZ ;  /* 0x0000001f00027819 */ /* 0x000fc600000006ff */
[----:B------:R-:W-:-:S04]  /*fdc0*/  VIADD R3, R3, 0xb0 ;  /* 0x000000b003037836 */ /* 0x000fc80000000000 */
[C---:B------:R-:W-:Y:S02]  /*fdd0*/  IMAD R7, R8.reuse, 0x8, R3 ;  /* 0x0000000808077824 */ /* 0x040fe400078e0203 */
[----:B------:R-:W-:Y:S02]  /*fde0*/  VIADD R8, R8, 0x1 ;  /* 0x0000000108087836 */ /* 0x000fe40000000000 */
[----:B------:R-:W0:Y:S03]  /*fdf0*/  SYNCS.PHASECHK.TRANS64.TRYWAIT P0, [R7+URZ], R2 ;  /* 0x00000002070075a7 */ /* 0x000e26000800017f */
[----:B------:R-:W-:-:S04]  /*fe00*/  ISETP.NE.AND P1, PT, R8, 0x16, PT ;  /* 0x000000160800780c */ /* 0x000fc80003f25270 */
[----:B------:R-:W-:Y:S02]  /*fe10*/  SEL R5, RZ, 0x1, P1 ;  /* 0x00000001ff057807 */ /* 0x000fe40000800000 */
[----:B------:R-:W-:Y:S02]  /*fe20*/  SEL R8, R8, RZ, P1 ;  /* 0x000000ff08087207 */ /* 0x000fe40000800000 */
[----:B------:R-:W-:-:S03]  /*fe30*/  LOP3.LUT R5, R0, R5, RZ, 0x3c, !PT ;  /* 0x0000000500057212 */ /* 0x000fc600078e3cff */
[----:B------:R-:W-:Y:S01]  /*fe40*/  IMAD R9, R8, 0x8, R3 ;  /* 0x0000000808097824 */ /* 0x000fe200078e0203 */
[----:B------:R-:W-:Y:S01]  /*fe50*/  SHF.L.U32 R4, R5, 0x1f, RZ ;  /* 0x0000001f05047819 */ /* 0x000fe200000006ff */
[----:B0-----:R-:W-:Y:S06]  /*fe60*/  @!P0 BRA `(.L_x_316) ;  /* 0x0000000c00a88947 */ /* 0x001fec0003800000 */
.L_x_347:
[----:B------:R-:W1:Y:S01]  /*fe70*/  SYNCS.PHASECHK.TRANS64.TRYWAIT P0, [R9+URZ], R4 ;  /* 0x00000004090075a7 */ /* 0x000e62000800017f */
[----:B------:R-:W-:-:S05]  /*fe80*/  VIADD R0, R8, 0x1 ;  /* 0x0000000108007836 */ /* 0x000fca0000000000 */
[----:B------:R-:W-:-:S04]  /*fe90*/  ISETP.NE.AND P1, PT, R0, 0x16, PT ;  /* 0x000000160000780c */ /* 0x000fc80003f25270 */
[----:B0-----:R-:W-:Y:S02]  /*fea0*/  SEL R2, RZ, 0x1, P1 ;  /* 0x00000001ff027807 */ /* 0x001fe40000800000 */
[----:B------:R-:W-:Y:S02]  /*feb0*/  SEL R0, R0, RZ, P1 ;  /* 0x000000ff00007207 */ /* 0x000fe40000800000 */
[----:B------:R-:W-:-:S03]  /*fec0*/  LOP3.LUT R7, R5, R2, RZ, 0x3c, !PT ;  /* 0x0000000205077212 */ /* 0x000fc600078e3cff */
[----:B------:R-:W-:Y:S01]  /*fed0*/  IMAD R6, R0, 0x8, R3 ;  /* 0x0000000800067824 */ /* 0x000fe200078e0203 */
[----:B------:R-:W-:Y:S01]  /*fee0*/  SHF.L.U32 R5, R7, 0x1f, RZ ;  /* 0x0000001f07057819 */ /* 0x000fe200000006ff */
[----:B-1----:R-:W-:Y:S06]  /*fef0*/  @!P0 BRA `(.L_x_317) ;  /* 0x0000000c00988947 */ /* 0x002fec0003800000 */
.L_x_348:
[----:B------:R-:W1:Y:S01]  /*ff00*/  SYNCS.PHASECHK.TRANS64.TRYWAIT P0, [R6+URZ], R5 ;  /* 0x00000005060075a7 */ /* 0x000e62000800017f */
[----:B------:R-:W-:-:S05]  /*ff10*/  VIADD R0, R0, 0x1 ;  /* 0x0000000100007836 */ /* 0x000fca0000000000 */
[----:B------:R-:W-:-:S04]  /*ff20*/  ISETP.NE.AND P1, PT, R0, 0x16, PT ;  /* 0x000000160000780c */ /* 0x000fc80003f25270 */
[----:B------:R-:W-:Y:S02]  /*ff30*/  SEL R2, RZ, 0x1, P1 ;  /* 0x00000001ff027807 */ /* 0x000fe40000800000 */
[----:B------:R-:W-:Y:S02]  /*ff40*/  SEL R0, R0, RZ, P1 ;  /* 0x000000ff00007207 */ /* 0x000fe40000800000 */
[----:B------:R-:W-:-:S03]  /*ff50*/  LOP3.LUT R7, R7, R2, RZ, 0x3c, !PT ;  /* 0x0000000207077212 */ /* 0x000fc600078e3cff */
[----:B0-----:R-:W-:Y:S01]  /*ff60*/  IMAD R9, R0, 0x8, R3 ;  /* 0x0000000800097824 */ /* 0x001fe200078e0203 */
[----:B------:R-:W-:Y:S01]  /*ff70*/  SHF.L.U32 R4, R7, 0x1f, RZ ;  /* 0x0000001f07047819 */ /* 0x000fe200000006ff */
[----:B-1----:R-:W-:Y:S06]  /*ff80*/  @!P0 BRA `(.L_x_318) ;  /* 0x0000000c00888947 */ /* 0x002fec0003800000 */
.L_x_349:
        /* <DEDUP_REMOVED lines=9> */
.L_x_350:
        /* <DEDUP_REMOVED lines=9> */
.L_x_351:
        /* <DEDUP_REMOVED lines=9> */
.L_x_352:
        /* <DEDUP_REMOVED lines=9> */
.L_x_353:
        /* <DEDUP_REMOVED lines=9> */
.L_x_354:
        /* <DEDUP_REMOVED lines=9> */
.L_x_355:
        /* <DEDUP_REMOVED lines=9> */
.L_x_356:
        /* <DEDUP_REMOVED lines=9> */
.L_x_357:
        /* <DEDUP_REMOVED lines=9> */
.L_x_358:
        /* <DEDUP_REMOVED lines=9> */
.L_x_359:
        /* <DEDUP_REMOVED lines=9> */
.L_x_360:
        /* <DEDUP_REMOVED lines=9> */
.L_x_361:
        /* <DEDUP_REMOVED lines=9> */
.L_x_362:
        /* <DEDUP_REMOVED lines=9> */
.L_x_363:
        /* <DEDUP_REMOVED lines=9> */
.L_x_364:
        /* <DEDUP_REMOVED lines=9> */
.L_x_365:
        /* <DEDUP_REMOVED lines=9> */
.L_x_366:
[----:B------:R-:W1:Y:S01]  /*10920*/  SYNCS.PHASECHK.TRANS64.TRYWAIT P0, [R6+URZ], R5 ;  /* 0x00000005060075a7 */ /* 0x000e62000800017f */
[----:B------:R-:W-:-:S05]  /*10930*/  VIADD R0, R0, 0x1 ;  /* 0x0000000100007836 */ /* 0x000fca0000000000 */
[----:B------:R-:W-:-:S04]  /*10940*/  ISETP.NE.AND P1, PT, R0, 0x16, PT ;  /* 0x000000160000780c */ /* 0x000fc80003f25270 */
[----:B------:R-:W-:Y:S02]  /*10950*/  SEL R2, RZ, 0x1, P1 ;  /* 0x00000001ff027807 */ /* 0x000fe40000800000 */
[----:B------:R-:W-:Y:S02]  /*10960*/  SEL R0, R0, RZ, P1 ;  /* 0x000000ff00007207 */ /* 0x000fe40000800000 */
[----:B------:R-:W-:Y:S01]  /*10970*/  LOP3.LUT R2, R7, R2, RZ, 0x3c, !PT ;  /* 0x0000000207027212 */ /* 0x000fe200078e3cff */
[----:B-1----:R-:W-:Y:S06]  /*10980*/  @!P0 BRA `(.L_x_336) ;  /* 0x0000000800708947 */ /* 0x002fec0003800000 */
.L_x_367:
[----:B------:R-:W-:Y:S01]  /*10990*/  IMAD R3, R0, 0x8, R3 ;  /* 0x0000000800037824 */ /* 0x000fe200078e0203 */
[----:B------:R-:W-:-:S07]  /*109a0*/  SHF.L.U32 R0, R2, 0x1f, RZ ;  /* 0x0000001f02007819 */ /* 0x000fce00000006ff */
.L_x_337:
[----:B--2---:R2:W3:Y:S02]  /*109b0*/  SYNCS.PHASECHK.TRANS64.TRYWAIT P0, [R3+URZ], R0 ;  /* 0x00000000030075a7 */ /* 0x0044e4000800017f */
[----:B---3--:R-:W-:Y:S05]  /*109c0*/  @!P0 NANOSLEEP.SYNCS 0x989680 ;  /* 0x009896800000895d */ /* 0x008fea0003900000 */
[----:B------:R-:W3:Y:S02]  /*109d0*/  @!P0 SYNCS.PHASECHK.TRANS64 P0, [R3+URZ], R0 ;  /* 0x00000000030085a7 */ /* 0x000ee4000800007f */
[----:B---3--:R-:W-:Y:S05]  /*109e0*/  @!P0 BRA `(.L_x_337) ;  /* 0xfffffffc00f08947 */ /* 0x008fea000383ffff */
.L_x_314:
[----:B------:R-:W-:Y:S05]  /*109f0*/  BSYNC B0 ;  /* 0x0000000000007941 */ /* 0x000fea0003800000 */
.L_x_313:
[----:B------:R-:W-:Y:S05]  /*10a00*/  EXIT ;  /* 0x000000000000794d */ /* 0x000fea0003800000 */
.L_x_16:
[----:B---3--:R-:W-:-:S04]  /*10a10*/  IMAD.U32 R3, RZ, RZ, UR17 ;  /* 0x00000011ff037e24 */ /* 0x008fc8000f8e00ff */
[----:B------:R3:W4:Y:S03]  /*10a20*/  SYNCS.PHASECHK.TRANS64.TRYWAIT P0, [R3+URZ+-0x8], R0 ;  /* 0xfffff800030075a7 */ /* 0x000726000800017f */
[----:B----4-:R-:W-:Y:S05]  /*10a30*/  @!P0 NANOSLEEP.SYNCS 0x989680 ;  /* 0x009896800000895d */ /* 0x010fea0003900000 */
[----:B------:R-:W4:Y:S02]  /*10a40*/  @!P0 SYNCS.PHASECHK.TRANS64 P0, [R3+URZ+-0x8], R0 ;  /* 0xfffff800030085a7 */ /* 0x000f24000800007f */
[----:B----4-:R-:W-:Y:S05]  /*10a50*/  @!P0 BRA `(.L_x_16) ;  /* 0xfffffffc00ec8947 */ /* 0x010fea000383ffff */
[----:B------:R-:W-:Y:S05]  /*10a60*/  BRA `(.L_x_338) ;  /* 0xffffff0c006c7947 */ /* 0x000fea000383ffff */
.L_x_21:
[----:B-1----:R-:W-:-:S04]  /*10a70*/  IMAD.U32 R3, RZ, RZ, UR6 ;  /* 0x00000006ff037e24 */ /* 0x002fc8000f8e00ff */
[----:B------:R1:W2:Y:S03]  /*10a80*/  SYNCS.PHASECHK.TRANS64.TRYWAIT P0, [R3+URZ], R0 ;  /* 0x00000000030075a7 */ /* 0x0002a6000800017f */
[----:B--2---:R-:W-:Y:S05]  /*10a90*/  @!P0 NANOSLEEP.SYNCS 0x989680 ;  /* 0x009896800000895d */ /* 0x004fea0003900000 */
[----:B------:R-:W2:Y:S02]  /*10aa0*/  @!P0 SYNCS.PHASECHK.TRANS64 P0, [R3+URZ], R0 ;  /* 0x00000000030085a7 */ /* 0x000ea4000800007f */
[----:B--2---:R-:W-:Y:S05]  /*10ab0*/  @!P0 BRA `(.L_x_21) ;  /* 0xfffffffc00ec8947 */ /* 0x004fea000383ffff */
[----:B------:R-:W-:Y:S05]  /*10ac0*/  BRA `(.L_x_20) ;  /* 0xffffff1400d87947 */ /* 0x000fea000383ffff */
.L_x_27:
[----:B-----5:R1:W-:Y:S02]  /*10ad0*/  STL [R1+0x9c], R0 ;  /* 0x00009c0001007387 */ /* 0x0203e40000100800 */
[----:B-1----:R-:W-:-:S04]  /*10ae0*/  IMAD.U32 R0, RZ, RZ, UR9 ;  /* 0x00000009ff007e24 */ /* 0x002fc8000f8e00ff */
[----:B------:R1:W3:Y:S03]  /*10af0*/  SYNCS.PHASECHK.TRANS64.TRYWAIT P0, [R0+URZ], R229 ;  /* 0x000000e5000075a7 */ /* 0x0002e6000800017f */
[----:B---3--:R-:W-:Y:S05]  /*10b00*/  @!P0 NANOSLEEP.SYNCS 0x989680 ;  /* 0x009896800000895d */ /* 0x008fea0003900000 */
[----:B------:R1:W3:Y:S02]  /*10b10*/  @!P0 SYNCS.PHASECHK.TRANS64 P0, [R0+URZ], R229 ;  /* 0x000000e5000085a7 */ /* 0x0002e4000800007f */
[----:B-1----:R1:W5:Y:S02]  /*10b20*/  LDL.LU R0, [R1+0x9c] ;  /* 0x00009c0001007983 */ /* 0x0023640000300800 */
[----:B-1-3--:R-:W-:Y:S05]  /*10b30*/  @!P0 BRA `(.L_x_27) ;  /* 0xfffffffc00e48947 */ /* 0x00afea000383ffff */
[----:B------:R-:W-:Y:S05]  /*10b40*/  BRA `(.L_x_26) ;  /* 0xffffff28002c7947 */ /* 0x000fea000383ffff */
.L_x_35:
[----:B---3--:R-:W-:-:S04]  /*10b50*/  IMAD.U32 R25, RZ, RZ, UR17 ;  /* 0x00000011ff197e24 */ /* 0x008fc8000f8e00ff */
[----:B------:R3:W4:Y:S03]  /*10b60*/  SYNCS.PHASECHK.TRANS64.TRYWAIT P0, [R25+URZ+0x8], R24 ;  /* 0x00000818190075a7 */ /* 0x000726000800017f */
[----:B----4-:R-:W-:Y:S05]  /*10b70*/  @!P0 NANOSLEEP.SYNCS 0x989680 ;  /* 0x009896800000895d */ /* 0x010fea0003900000 */
[----:B------:R-:W4:Y:S02]  /*10b80*/  @!P0 SYNCS.PHASECHK.TRANS64 P0, [R25+URZ+0x8], R24 ;  /* 0x00000818190085a7 */ /* 0x000f24000800007f */
[----:B----4-:R-:W-:Y:S05]  /*10b90*/  @!P0 BRA `(.L_x_35) ;  /* 0xfffffffc00ec8947 */ /* 0x010fea000383ffff */
[----:B------:R-:W-:Y:S05]  /*10ba0*/  BRA `(.L_x_339) ;  /* 0xffffff4800f07947 */ /* 0x000fea000383ffff */
.L_x_300:
[----:B------:R-:W-:Y:S01]  /*10bb0*/  BSSY B1, `(.L_x_340) ;  /* 0x0000006000017945 */ /* 0x000fe20003800000 */
[----:B------:R-:W-:-:S07]  /*10bc0*/  IMAD.MOV.U32 R2, RZ, RZ, -0x1 ;  /* 0xffffffffff027424 */ /* 0x000fce00078e00ff */
[----:B------:R-:W-:Y:S05]  /*10bd0*/  WARPSYNC.COLLECTIVE R2, `(.L_x_341) ;  /* 0x00000000020c7348 */ /* 0x000fea0003c00000 */
[----:B------:R-:W-:Y:S02]  /*10be0*/  ELECT P1, UR62, PT ;  /* 0x00000000003e782f */ /* 0x000fe40003820000 */
[----:B------:R-:W-:Y:S01]  /*10bf0*/  MOV R2, UR62 ;  /* 0x0000003e00027c02 */ /* 0x000fe20008000f00 */
[----:B------:R-:W-:Y:S10]  /*10c00*/  ENDCOLLECTIVE ;  /* 0x000000000000791b */ /* 0x000ff40003800000 */
.L_x_341:
[----:B------:R-:W-:Y:S05]  /*10c10*/  BSYNC B1 ;  /* 0x0000000000017941 */ /* 0x000fea0003800000 */
.L_x_340:
[----:B------:R-:W-:Y:S05]  /*10c20*/  BRA `(.L_x_342) ;  /* 0xffffffe400407947 */ /* 0x000fea000383ffff */
.L_x_303:
[----:B-1----:R1:W2:Y:S02]  /*10c30*/  SYNCS.PHASECHK.TRANS64.TRYWAIT P1, [R11+URZ+0xb0], R4 ;  /* 0x0000b0040b0075a7 */ /* 0x0022a4000802017f */
[----:B--2---:R-:W-:Y:S05]  /*10c40*/  @!P1 NANOSLEEP.SYNCS 0x989680 ;  /* 0x009896800000995d */ /* 0x004fea0003900000 */
[----:B------:R-:W2:Y:S02]  /*10c50*/  @!P1 SYNCS.PHASECHK.TRANS64 P1, [R11+URZ+0xb0], R4 ;  /* 0x0000b0040b0095a7 */ /* 0x000ea4000802007f */
[----:B--2---:R-:W-:Y:S05]  /*10c60*/  @!P1 BRA `(.L_x_303) ;  /* 0xfffffffc00f09947 */ /* 0x004fea000383ffff */
[----:B------:R-:W-:Y:S05]  /*10c70*/  BRA `(.L_x_343) ;  /* 0xffffffe4007c7947 */ /* 0x000fea000383ffff */
.L_x_312:
[----:B------:R-:W-:Y:S01]  /*10c80*/  BSSY B0, `(.L_x_344) ;  /* 0x0000006000007945 */ /* 0x000fe20003800000 */
[----:B------:R-:W-:-:S07]  /*10c90*/  IMAD.MOV.U32 R2, RZ, RZ, -0x1 ;  /* 0xffffffffff027424 */ /* 0x000fce00078e00ff */
[----:B01----:R-:W-:Y:S05]  /*10ca0*/  WARPSYNC.COLLECTIVE R2, `(.L_x_345) ;  /* 0x00000000020c7348 */ /* 0x003fea0003c00000 */
[----:B------:R-:W-:Y:S02]  /*10cb0*/  ELECT P1, UR62, PT ;  /* 0x00000000003e782f */ /* 0x000fe40003820000 */
[----:B------:R-:W-:Y:S01]  /*10cc0*/  MOV R2, UR62 ;  /* 0x0000003e00027c02 */ /* 0x000fe20008000f00 */
[----:B01----:R-:W-:Y:S10]  /*10cd0*/  ENDCOLLECTIVE ;  /* 0x000000000000791b */ /* 0x003ff40003800000 */
.L_x_345:
[----:B------:R-:W-:Y:S05]  /*10ce0*/  BSYNC B0 ;  /* 0x0000000000007941 */ /* 0x000fea0003800000 */
.L_x_344:
[----:B------:R-:W-:Y:S01]  /*10cf0*/  PLOP3.LUT P0, PT, P1, PT, PT, 0x80, 0x0 ;  /* 0x000000000000781c */ /* 0x000fe20000f0f070 */
[----:B------:R-:W-:-:S12]  /*10d00*/  BRA `(.L_x_346) ;  /* 0xfffffff000007947 */ /* 0x000fd8000383ffff */
.L_x_316:
[----:B0-----:R0:W1:Y:S02]  /*10d10*/  SYNCS.PHASECHK.TRANS64.TRYWAIT P0, [R7+URZ], R2 ;  /* 0x00000002070075a7 */ /* 0x001064000800017f */
[----:B-1----:R-:W-:Y:S05]  /*10d20*/  @!P0 NANOSLEEP.SYNCS 0x989680 ;  /* 0x009896800000895d */ /* 0x002fea0003900000 */
[----:B------:R-:W1:Y:S02]  /*10d30*/  @!P0 SYNCS.PHASECHK.TRANS64 P0, [R7+URZ], R2 ;  /* 0x00000002070085a7 */ /* 0x000e64000800007f */
[----:B-1----:R-:W-:Y:S05]  /*10d40*/  @!P0 BRA `(.L_x_316) ;  /* 0xfffffffc00f08947 */ /* 0x002fea000383ffff */
[----:B------:R-:W-:Y:S05]  /*10d50*/  BRA `(.L_x_347) ;  /* 0xfffffff000447947 */ /* 0x000fea000383ffff */
.L_x_317:
[----:B0-----:R0:W1:Y:S02]  /*10d60*/  SYNCS.PHASECHK.TRANS64.TRYWAIT P0, [R9+URZ], R4 ;  /* 0x00000004090075a7 */ /* 0x001064000800017f */
[----:B-1----:R-:W-:Y:S05]  /*10d70*/  @!P0 NANOSLEEP.SYNCS 0x989680 ;  /* 0x009896800000895d */ /* 0x002fea0003900000 */
[----:B------:R-:W1:Y:S02]  /*10d80*/  @!P0 SYNCS.PHASECHK.TRANS64 P0, [R9+URZ], R4 ;  /* 0x00000004090085a7 */ /* 0x000e64000800007f */
[----:B-1----:R-:W-:Y:S05]  /*10d90*/  @!P0 BRA `(.L_x_317) ;  /* 0xfffffffc00f08947 */ /* 0x002fea000383ffff */
[----:B------:R-:W-:Y:S05]  /*10da0*/  BRA `(.L_x_348) ;  /* 0xfffffff000547947 */ /* 0x000fea000383ffff */
.L_x_318:
[----:B0-----:R0:W1:Y:S02]  /*10db0*/  SYNCS.PHASECHK.TRANS64.TRYWAIT P0, [R6+URZ], R5 ;  /* 0x00000005060075a7 */ /* 0x001064000800017f */
[----:B-1----:R-:W-:Y:S05]  /*10dc0*/  @!P0 NANOSLEEP.SYNCS 0x989680 ;  /* 0x009896800000895d */ /* 0x002fea0003900000 */
[----:B------:R-:W1:Y:S02]  /*10dd0*/  @!P0 SYNCS.PHASECHK.TRANS64 P0, [R6+URZ], R5 ;  /* 0x00000005060085a7 */ /* 0x000e64000800007f */
[----:B-1----:R-:W-:Y:S05]  /*10de0*/  @!P0 BRA `(.L_x_318) ;  /* 0xfffffffc00f08947 */ /* 0x002fea000383ffff */
[----:B------:R-:W-:Y:S05]  /*10df0*/  BRA `(.L_x_349) ;  /* 0xfffffff000647947 */ /* 0x000fea000383ffff */
.L_x_319:
[----:B0-----:R0:W1:Y:S02]  /*10e00*/  SYNCS.PHASECHK.TRANS64.TRYWAIT P0, [R9+URZ], R4 ;  /* 0x00000004090075a7 */ /* 0x001064000800017f */
[----:B-1----:R-:W-:Y:S05]  /*10e10*/  @!P0 NANOSLEEP.SYNCS 0x989680 ;  /* 0x009896800000895d */ /* 0x002fea0003900000 */
[----:B------:R-:W1:Y:S02]  /*10e20*/  @!P0 SYNCS.PHASECHK.TRANS64 P0, [R9+URZ], R4 ;  /* 0x00000004090085a7 */ /* 0x000e64000800007f */
[----:B-1----:R-:W-:Y:S05]  /*10e30*/  @!P0 BRA `(.L_x_319) ;  /* 0xfffffffc00f08947 */ /* 0x002fea000383ffff */
[----:B------:R-:W-:Y:S05]  /*10e40*/  BRA `(.L_x_350) ;  /* 0xfffffff000747947 */ /* 0x000fea000383ffff */
.L_x_320:
[----:B0-----:R0:W1:Y:S02]  /*10e50*/  SYNCS.PHASECHK.TRANS64.TRYWAIT P0, [R6+URZ], R5 ;  /* 0x00000005060075a7 */ /* 0x001064000800017f */
[----:B-1----:R-:W-:Y:S05]  /*10e60*/  @!P0 NANOSLEEP.SYNCS 0x989680 ;  /* 0x009896800000895d */ /* 0x002fea0003900000 */
[----:B------:R-:W1:Y:S02]  /*10e70*/  @!P0 SYNCS.PHASECHK.TRANS64 P0, [R6+URZ], R5 ;  /* 0x00000005060085a7 */ /* 0x000e64000800007f */
[----:B-1----:R-:W-:Y:S05]  /*10e80*/  @!P0 BRA `(.L_x_320) ;  /* 0xfffffffc00f08947 */ /* 0x002fea000383ffff */
[----:B------:R-:W-:Y:S05]  /*10e90*/  BRA `(.L_x_351) ;  /* 0xfffffff000847947 */ /* 0x000fea000383ffff */
.L_x_321:
[----:B0-----:R0:W1:Y:S02]  /*10ea0*/  SYNCS.PHASECHK.TRANS64.TRYWAIT P0, [R9+URZ], R4 ;  /* 0x00000004090075a7 */ /* 0x001064000800017f */
[----:B-1----:R-:W-:Y:S05]  /*10eb0*/  @!P0 NANOSLEEP.SYNCS 0x989680 ;  /* 0x009896800000895d */ /* 0x002fea0003900000 */
[----:B------:R-:W1:Y:S02]  /*10ec0*/  @!P0 SYNCS.PHASECHK.TRANS64 P0, [R9+URZ], R4 ;  /* 0x00000004090085a7 */ /* 0x000e64000800007f */
[----:B-1----:R-:W-:Y:S05]  /*10ed0*/  @!P0 BRA `(.L_x_321) ;  /* 0xfffffffc00f08947 */ /* 0x002fea000383ffff */
[----:B------:R-:W-:Y:S05]  /*10ee0*/  BRA `(.L_x_352) ;  /* 0xfffffff000947947 */ /* 0x000fea000383ffff */
.L_x_322:
[----:B0-----:R0:W1:Y:S02]  /*10ef0*/  SYNCS.PHASECHK.TRANS64.TRYWAIT P0, [R6+URZ], R5 ;  /* 0x00000005060075a7 */ /* 0x001064000800017f */
[----:B-1----:R-:W-:Y:S05]  /*10f00*/  @!P0 NANOSLEEP.SYNCS 0x989680 ;  /* 0x009896800000895d */ /* 0x002fea0003900000 */
[----:B------:R-:W1:Y:S02]  /*10f10*/  @!P0 SYNCS.PHASECHK.TRANS64 P0, [R6+URZ], R5 ;  /* 0x00000005060085a7 */ /* 0x000e64000800007f */
[----:B-1----:R-:W-:Y:S05]  /*10f20*/  @!P0 BRA `(.L_x_322) ;  /* 0xfffffffc00f08947 */ /* 0x002fea000383ffff */
[----:B------:R-:W-:Y:S05]  /*10f30*/  BRA `(.L_x_353) ;  /* 0xfffffff000a47947 */ /* 0x000fea000383ffff */
.L_x_323:
[----:B0-----:R0:W1:Y:S02]  /*10f40*/  SYNCS.PHASECHK.TRANS64.TRYWAIT P0, [R9+URZ], R4 ;  /* 0x00000004090075a7 */ /* 0x001064000800017f */
[----:B-1----:R-:W-:Y:S05]  /*10f50*/  @!P0 NANOSLEEP.SYNCS 0x989680 ;  /* 0x009896800000895d */ /* 0x002fea0003900000 */
[----:B------:R-:W1:Y:S02]  /*10f60*/  @!P0 SYNCS.PHASECHK.TRANS64 P0, [R9+URZ], R4 ;  /* 0x00000004090085a7 */ /* 0x000e64000800007f */
[----:B-1----:R-:W-:Y:S05]  /*10f70*/  @!P0 BRA `(.L_x_323) ;  /* 0xfffffffc00f08947 */ /* 0x002fea000383ffff */
[----:B------:R-:W-:Y:S05]  /*10f80*/  BRA `(.L_x_354) ;  /* 0xfffffff000b47947 */ /* 0x000fea000383ffff */
.L_x_324:
[----:B0-----:R0:W1:Y:S02]  /*10f90*/  SYNCS.PHASECHK.TRANS64.TRYWAIT P0, [R6+URZ], R5 ;  /* 0x00000005060075a7 */ /* 0x001064000800017f */
[----:B-1----:R-:W-:Y:S05]  /*10fa0*/  @!P0 NANOSLEEP.SYNCS 0x989680 ;  /* 0x009896800000895d */ /* 0x002fea0003900000 */
[----:B------:R-:W1:Y:S02]  /*10fb0*/  @!P0 SYNCS.PHASECHK.TRANS64 P0, [R6+URZ], R5 ;  /* 0x00000005060085a7 */ /* 0x000e64000800007f */
[----:B-1----:R-:W-:Y:S05]  /*10fc0*/  @!P0 BRA `(.L_x_324) ;  /* 0xfffffffc00f08947 */ /* 0x002fea000383ffff */
[----:B------:R-:W-:Y:S05]  /*10fd0*/  BRA `(.L_x_355) ;  /* 0xfffffff000c47947 */ /* 0x000fea000383ffff */
.L_x_325:
[----:B0-----:R0:W1:Y:S02]  /*10fe0*/  SYNCS.PHASECHK.TRANS64.TRYWAIT P0, [R9+URZ], R4 ;  /* 0x00000004090075a7 */ /* 0x001064000800017f */
[----:B-1----:R-:W-:Y:S05]  /*10ff0*/  @!P0 NANOSLEEP.SYNCS 0x989680 ;  /* 0x009896800000895d */ /* 0x002fea0003900000 */
[----:B------:R-:W1:Y:S02]  /*11000*/  @!P0 SYNCS.PHASECHK.TRANS64 P0, [R9+URZ], R4 ;  /* 0x00000004090085a7 */ /* 0x000e64000800007f */
[----:B-1----:R-:W-:Y:S05]  /*11010*/  @!P0 BRA `(.L_x_325) ;  /* 0xfffffffc00f08947 */ /* 0x002fea000383ffff */
[----:B------:R-:W-:Y:S05]  /*11020*/  BRA `(.L_x_356) ;  /* 0xfffffff000d47947 */ /* 0x000fea000383ffff */
.L_x_326:
[----:B0-----:R0:W1:Y:S02]  /*11030*/  SYNCS.PHASECHK.TRANS64.TRYWAIT P0, [R6+URZ], R5 ;  /* 0x00000005060075a7 */ /* 0x001064000800017f */
[----:B-1----:R-:W-:Y:S05]  /*11040*/  @!P0 NANOSLEEP.SYNCS 0x989680 ;  /* 0x009896800000895d */ /* 0x002fea0003900000 */
[----:B------:R-:W1:Y:S02]  /*11050*/  @!P0 SYNCS.PHASECHK.TRANS64 P0, [R6+URZ], R5 ;  /* 0x00000005060085a7 */ /* 0x000e64000800007f */
[----:B-1----:R-:W-:Y:S05]  /*11060*/  @!P0 BRA `(.L_x_326) ;  /* 0xfffffffc00f08947 */ /* 0x002fea000383ffff */
[----:B------:R-:W-:Y:S05]  /*11070*/  BRA `(.L_x_357) ;  /* 0xfffffff000e47947 */ /* 0x000fea000383ffff */
.L_x_327:
[----:B0-----:R0:W1:Y:S02]  /*11080*/  SYNCS.PHASECHK.TRANS64.TRYWAIT P0, [R9+URZ], R4 ;  /* 0x00000004090075a7 */ /* 0x001064000800017f */
[----:B-1----:R-:W-:Y:S05]  /*11090*/  @!P0 NANOSLEEP.SYNCS 0x989680 ;  /* 0x009896800000895d */ /* 0x002fea0003900000 */
[----:B------:R-:W1:Y:S02]  /*110a0*/  @!P0 SYNCS.PHASECHK.TRANS64 P0, [R9+URZ], R4 ;  /* 0x00000004090085a7 */ /* 0x000e64000800007f */
[----:B-1----:R-:W-:Y:S05]  /*110b0*/  @!P0 BRA `(.L_x_327) ;  /* 0xfffffffc00f08947 */ /* 0x002fea000383ffff */
[----:B------:R-:W-:Y:S05]  /*110c0*/  BRA `(.L_x_358) ;  /* 0xfffffff000f47947 */ /* 0x000fea000383ffff */
.L_x_328:
[----:B0-----:R0:W1:Y:S02]  /*110d0*/  SYNCS.PHASECHK.TRANS64.TRYWAIT P0, [R6+URZ], R5 ;  /* 0x00000005060075a7 */ /* 0x001064000800017f */
[----:B-1----:R-:W-:Y:S05]  /*110e0*/  @!P0 NANOSLEEP.SYNCS 0x989680 ;  /* 0x009896800000895d */ /* 0x002fea0003900000 */
[----:B------:R-:W1:Y:S02]  /*110f0*/  @!P0 SYNCS.PHASECHK.TRANS64 P0, [R6+URZ], R5 ;  /* 0x00000005060085a7 */ /* 0x000e64000800007f */
[----:B-1----:R-:W-:Y:S05]  /*11100*/  @!P0 BRA `(.L_x_328) ;  /* 0xfffffffc00f08947 */ /* 0x002fea000383ffff */
[----:B------:R-:W-:Y:S05]  /*11110*/  BRA `(.L_x_359) ;  /* 0xfffffff400047947 */ /* 0x000fea000383ffff */
.L_x_329:
[----:B0-----:R0:W1:Y:S02]  /*11120*/  SYNCS.PHASECHK.TRANS64.TRYWAIT P0, [R9+URZ], R4 ;  /* 0x00000004090075a7 */ /* 0x001064000800017f */
[----:B-1----:R-:W-:Y:S05]  /*11130*/  @!P0 NANOSLEEP.SYNCS 0x989680 ;  /* 0x009896800000895d */ /* 0x002fea0003900000 */
[----:B------:R-:W1:Y:S02]  /*11140*/  @!P0 SYNCS.PHASECHK.TRANS64 P0, [R9+URZ], R4 ;  /* 0x00000004090085a7 */ /* 0x000e64000800007f */
[----:B-1----:R-:W-:Y:S05]  /*11150*/  @!P0 BRA `(.L_x_329) ;  /* 0xfffffffc00f08947 */ /* 0x002fea000383ffff */
[----:B------:R-:W-:Y:S05]  /*11160*/  BRA `(.L_x_360) ;  /* 0xfffffff400147947 */ /* 0x000fea000383ffff */
.L_x_330:
[----:B0-----:R0:W1:Y:S02]  /*11170*/  SYNCS.PHASECHK.TRANS64.TRYWAIT P0, [R6+URZ], R5 ;  /* 0x00000005060075a7 */ /* 0x001064000800017f */
[----:B-1----:R-:W-:Y:S05]  /*11180*/  @!P0 NANOSLEEP.SYNCS 0x989680 ;  /* 0x009896800000895d */ /* 0x002fea0003900000 */
[----:B------:R-:W1:Y:S02]  /*11190*/  @!P0 SYNCS.PHASECHK.TRANS64 P0, [R6+URZ], R5 ;  /* 0x00000005060085a7 */ /* 0x000e64000800007f */
[----:B-1----:R-:W-:Y:S05]  /*111a0*/  @!P0 BRA `(.L_x_330) ;  /* 0xfffffffc00f08947 */ /* 0x002fea000383ffff */
[----:B------:R-:W-:Y:S05]  /*111b0*/  BRA `(.L_x_361) ;  /* 0xfffffff400247947 */ /* 0x000fea000383ffff */
.L_x_331:
[----:B0-----:R0:W1:Y:S02]  /*111c0*/  SYNCS.PHASECHK.TRANS64.TRYWAIT P0, [R9+URZ], R4 ;  /* 0x00000004090075a7 */ /* 0x001064000800017f */
[----:B-1----:R-:W-:Y:S05]  /*111d0*/  @!P0 NANOSLEEP.SYNCS 0x989680 ;  /* 0x009896800000895d */ /* 0x002fea0003900000 */
[----:B------:R-:W1:Y:S02]  /*111e0*/  @!P0 SYNCS.PHASECHK.TRANS64 P0, [R9+URZ], R4 ;  /* 0x00000004090085a7 */ /* 0x000e64000800007f */
[----:B-1----:R-:W-:Y:S05]  /*111f0*/  @!P0 BRA `(.L_x_331) ;  /* 0xfffffffc00f08947 */ /* 0x002fea000383ffff */
[----:B------:R-:W-:Y:S05]  /*11200*/  BRA `(.L_x_362) ;  /* 0xfffffff400347947 */ /* 0x000fea000383ffff */
.L_x_332:
[----:B0-----:R0:W1:Y:S02]  /*11210*/  SYNCS.PHASECHK.TRANS64.TRYWAIT P0, [R6+URZ], R5 ;  /* 0x00000005060075a7 */ /* 0x001064000800017f */
[----:B-1----:R-:W-:Y:S05]  /*11220*/  @!P0 NANOSLEEP.SYNCS 0x989680 ;  /* 0x009896800000895d */ /* 0x002fea0003900000 */
[----:B------:R-:W1:Y:S02]  /*11230*/  @!P0 SYNCS.PHASECHK.TRANS64 P0, [R6+URZ], R5 ;  /* 0x00000005060085a7 */ /* 0x000e64000800007f */
[----:B-1----:R-:W-:Y:S05]  /*11240*/  @!P0 BRA `(.L_x_332) ;  /* 0xfffffffc00f08947 */ /* 0x002fea000383ffff */
[----:B------:R-:W-:Y:S05]  /*11250*/  BRA `(.L_x_363) ;  /* 0xfffffff400447947 */ /* 0x000fea000383ffff */
.L_x_333:
[----:B0-----:R0:W1:Y:S02]  /*11260*/  SYNCS.PHASECHK.TRANS64.TRYWAIT P0, [R9+URZ], R4 ;  /* 0x00000004090075a7 */ /* 0x001064000800017f */
[----:B-1----:R-:W-:Y:S05]  /*11270*/  @!P0 NANOSLEEP.SYNCS 0x989680 ;  /* 0x009896800000895d */ /* 0x002fea0003900000 */
[----:B------:R-:W1:Y:S02]  /*11280*/  @!P0 SYNCS.PHASECHK.TRANS64 P0, [R9+URZ], R4 ;  /* 0x00000004090085a7 */ /* 0x000e64000800007f */
[----:B-1----:R-:W-:Y:S05]  /*11290*/  @!P0 BRA `(.L_x_333) ;  /* 0xfffffffc00f08947 */ /* 0x002fea000383ffff */
[----:B------:R-:W-:Y:S05]  /*112a0*/  BRA `(.L_x_364) ;  /* 0xfffffff400547947 */ /* 0x000fea000383ffff */
.L_x_334:
[----:B0-----:R0:W1:Y:S02]  /*112b0*/  SYNCS.PHASECHK.TRANS64.TRYWAIT P0, [R6+URZ], R5 ;  /* 0x00000005060075a7 */ /* 0x001064000800017f */
[----:B-1----:R-:W-:Y:S05]  /*112c0*/  @!P0 NANOSLEEP.SYNCS 0x989680 ;  /* 0x009896800000895d */ /* 0x002fea0003900000 */
[----:B------:R-:W1:Y:S02]  /*112d0*/  @!P0 SYNCS.PHASECHK.TRANS64 P0, [R6+URZ], R5 ;  /* 0x00000005060085a7 */ /* 0x000e64000800007f */
[----:B-1----:R-:W-:Y:S05]  /*112e0*/  @!P0 BRA `(.L_x_334) ;  /* 0xfffffffc00f08947 */ /* 0x002fea000383ffff */
[----:B------:R-:W-:Y:S05]  /*112f0*/  BRA `(.L_x_365) ;  /* 0xfffffff400647947 */ /* 0x000fea000383ffff */
.L_x_335:
[----:B0-----:R0:W1:Y:S02]  /*11300*/  SYNCS.PHASECHK.TRANS64.TRYWAIT P0, [R9+URZ], R4 ;  /* 0x00000004090075a7 */ /* 0x001064000800017f */
[----:B-1----:R-:W-:Y:S05]  /*11310*/  @!P0 NANOSLEEP.SYNCS 0x989680 ;  /* 0x009896800000895d */ /* 0x002fea0003900000 */
[----:B------:R-:W1:Y:S02]  /*11320*/  @!P0 SYNCS.PHASECHK.TRANS64 P0, [R9+URZ], R4 ;  /* 0x00000004090085a7 */ /* 0x000e64000800007f */
[----:B-1----:R-:W-:Y:S05]  /*11330*/  @!P0 BRA `(.L_x_335) ;  /* 0xfffffffc00f08947 */ /* 0x002fea000383ffff */
[----:B------:R-:W-:Y:S05]  /*11340*/  BRA `(.L_x_366) ;  /* 0xfffffff400747947 */ /* 0x000fea000383ffff */
.L_x_336:
[----:B-1----:R1:W2:Y:S02]  /*11350*/  SYNCS.PHASECHK.TRANS64.TRYWAIT P0, [R6+URZ], R5 ;  /* 0x00000005060075a7 */ /* 0x0022a4000800017f */
[----:B--2---:R-:W-:Y:S05]  /*11360*/  @!P0 NANOSLEEP.SYNCS 0x989680 ;  /* 0x009896800000895d */ /* 0x004fea0003900000 */
[----:B------:R-:W2:Y:S02]  /*11370*/  @!P0 SYNCS.PHASECHK.TRANS64 P0, [R6+URZ], R5 ;  /* 0x00000005060085a7 */ /* 0x000ea4000800007f */
[----:B--2---:R-:W-:Y:S05]  /*11380*/  @!P0 BRA `(.L_x_336) ;  /* 0xfffffffc00f08947 */ /* 0x004fea000383ffff */
[----:B------:R-:W-:Y:S05]  /*11390*/  BRA `(.L_x_367) ;  /* 0xfffffff4007c7947 */ /* 0x000fea000383ffff */
.L_x_368:
[----:B------:R-:W-:-:S00]  /*113a0*/  BRA `(.L_x_368) ;  /* 0xfffffffc00fc7947 */ /* 0x000fc0000383ffff */
[----:B------:R-:W-:-:S00]  /*113b0*/  NOP ;  /* 0x0000000000007918 */ /* 0x000fc00000000000 */
        /* <DEDUP_REMOVED lines=12> */
.L_x_369:


//--------------------- .nv.shared._ZN7cutlass13device_kernelINS_4gemm6kernel13GemmUniversalIN4cute5tupleIJiiiiEEENS1_10collective13CollectiveMmaINS1_37MainloopSm90TmaGmmaWarpSpecializedFP8ILi22ENS5_IJNS4_1CILi1EEESB_SB_EEENS1_32KernelTmaWarpSpecializedPingpongEEENS5_IJNSA_ILi64EEENSA_ILi256EEENSA_ILi32EEEEEENS_12float_e5m2_tENS5_IJlSB_lEEESJ_SK_NS4_8TiledMMAINS4_8MMA_AtomIJNS4_4SM904GMMA31MMA_64x256x32_F32E5M2E5M2_SS_TNILNSO_7ScaleInE1ELSQ_1EEEEEENS4_6LayoutISC_NS5_IJNSA_ILi0EEESU_SU_EEEEENS5_IJNS4_10UnderscoreESX_SX_EEEEENS4_13SM90_TMA_LOADENS4_14ComposedLayoutINS4_7SwizzleILi1ELi4ELi3EEENS4_18smem_ptr_flag_bitsILi8EEENST_INS5_IJNSA_ILi8EEESH_EEENS5_IJSH_SB_EEEEEEEvNS4_8identityES10_S1A_vS1B_EENS_8epilogue10collective6detail29Sm90TmaWarpSpecializedAdapterINS1E_15DefaultEpilogueISJ_SK_SK_NS1D_6thread17LinearCombinationISJ_Li1EffLNS1I_9ScaleType4KindE0ELNS_15FloatRoundStyleE2ESJ_EENS1_15EpilogueDefaultEEEEEvvEEEEvNT_6ParamsE --------------------------
	.section	.nv.shared._ZN7cutlass13device_kernelINS_4gemm6kernel13GemmUniversalIN4cute5tupleIJiiiiEEENS1_10collective13CollectiveMmaINS1_37MainloopSm90TmaGmmaWarpSpecializedFP8ILi22ENS5_IJNS4_1CILi1EEESB_SB_EEENS1_32KernelTmaWarpSpecializedPingpongEEENS5_IJNSA_ILi64EEENSA_ILi256EEENSA_ILi32EEEEEENS_12float_e5m2_tENS5_IJlSB_lEEESJ_SK_NS4_8TiledMMAINS4_8MMA_AtomIJNS4_4SM904GMMA31MMA_64x256x32_F32E5M2E5M2_SS_TNILNSO_7ScaleInE1ELSQ_1EEEEEENS4_6LayoutISC_NS5_IJNSA_ILi0EEESU_SU_EEEEENS5_IJNS4_10UnderscoreESX_SX_EEEEENS4_13SM90_TMA_LOADENS4_14ComposedLayoutINS4_7SwizzleILi1ELi4ELi3EEENS4_18smem_ptr_flag_bitsILi8EEENST_INS5_IJNSA_ILi8EEESH_EEENS5_IJSH_SB_EEEEEEEvNS4_8identityES10_S1A_vS1B_EENS_8epilogue10collective6detail29Sm90TmaWarpSpecializedAdapterINS1E_15DefaultEpilogueISJ_SK_SK_NS1D_6thread17LinearCombinationISJ_Li1EffLNS1I_9ScaleType4KindE0ELNS_15FloatRoundStyleE2ESJ_EENS1_15EpilogueDefaultEEEEEvvEEEEvNT_6ParamsE,"aw",@nobits
	.sectionflags	@""
	.align	16
	.zero		1024


//--------------------- .nv.shared.reserved.0     --------------------------
	.section	.nv.shared.reserved.0,"aw",@nobits
	.weak		__nv_reservedSMEM_offset_0_alias
	.size		__nv_reservedSMEM_offset_0_alias, 0, 0
	.other		__nv_reservedSMEM_offset_0_alias,@"STO_CUDA_RESERVED_SHARED STV_DEFAULT"
__nv_reservedSMEM_offset_0_alias:
	.zero		0


//--------------------- .nv.global                --------------------------
	.section	.nv.global,"aw",@nobits
.nv.global:
	.type		_ZN40_INTERNAL_2e25cf5c_4_k_cu_8726aa8d_207044cute1_E,@object
	.size		_ZN40_INTERNAL_2e25cf5c_4_k_cu_8726aa8d_207044cute1_E,(_ZN40_INTERNAL_2e25cf5c_4_k_cu_8726aa8d_207044cuda3std3__45__cpo6cbeginE - _ZN40_INTERNAL_2e25cf5c_4_k_cu_8726aa8d_207044cute1_E)
_ZN40_INTERNAL_2e25cf5c_4_k_cu_8726aa8d_207044cute1_E:
	.zero		1
	.type		_ZN40_INTERNAL_2e25cf5c_4_k_cu_8726aa8d_207044cuda3std3__45__cpo6cbeginE,@object
	.size		_ZN40_INTERNAL_2e25cf5c_4_k_cu_8726aa8d_207044cuda3std3__45__cpo6cbeginE,(_ZN40_INTERNAL_2e25cf5c_4_k_cu_8726aa8d_207044cuda3std3__48in_placeE - _ZN40_INTERNAL_2e25cf5c_4_k_cu_8726aa8d_207044cuda3std3__45__cpo6cbeginE)
_ZN40_INTERNAL_2e25cf5c_4_k_cu_8726aa8d_207044cuda3std3__45__cpo6cbeginE:
	.zero		1
	.type		_ZN40_INTERNAL_2e25cf5c_4_k_cu_8726aa8d_207044cuda3std3__48in_placeE,@object
	.size		_ZN40_INTERNAL_2e25cf5c_4_k_cu_8726aa8d_207044cuda3std3__48in_placeE,(_ZN40_INTERNAL_2e25cf5c_4_k_cu_8726aa8d_207044cuda3std6ranges3__45__cpo9iter_moveE - _ZN40_INTERNAL_2e25cf5c_4_k_cu_8726aa8d_207044cuda3std3__48in_placeE)
_ZN40_INTERNAL_2e25cf5c_4_k_cu_8726aa8d_207044cuda3std3__48in_placeE:
	.zero		1
	.type		_ZN40_INTERNAL_2e25cf5c_4_k_cu_8726aa8d_207044cuda3std6ranges3__45__cpo9iter_moveE,@object
	.size		_ZN40_INTERNAL_2e25cf5c_4_k_cu_8726aa8d_207044cuda3std6ranges3__45__cpo9iter_moveE,(_ZN40_INTERNAL_2e25cf5c_4_k_cu_8726aa8d_207044cuda3std3__45__cpo5beginE - _ZN40_INTERNAL_2e25cf5c_4_k_cu_8726aa8d_207044cuda3std6ranges3__45__cpo9iter_moveE)
_ZN40_INTERNAL_2e25cf5c_4_k_cu_8726aa8d_207044cuda3std6ranges3__45__cpo9iter_moveE:
	.zero		1
	.type		_ZN40_INTERNAL_2e25cf5c_4_k_cu_8726aa8d_207044cuda3std3__45__cpo5beginE,@object
	.size		_ZN40_INTERNAL_2e25cf5c_4_k_cu_8726aa8d_207044cuda3std3__45__cpo5beginE,(_ZN40_INTERNAL_2e25cf5c_4_k_cu_8726aa8d_207044cuda3std3__442_GLOBAL__N__2e25cf5c_4_k_cu_8726aa8d_207046ignoreE - _ZN40_INTERNAL_2e25cf5c_4_k_cu_8726aa8d_207044cuda3std3__45__cpo5beginE)
_ZN40_INTERNAL_2e25cf5c_4_k_cu_8726aa8d_207044cuda3std3__45__cpo5beginE:
	.zero		1
	.type		_ZN40_INTERNAL_2e25cf5c_4_k_cu_8726aa8d_207044cuda3std3__442_GLOBAL__N__2e25cf5c_4_k_cu_8726aa8d_207046ignoreE,@object
	.size		_ZN40_INTERNAL_2e25cf5c_4_k_cu_8726aa8d_207044cuda3std3__442_GLOBAL__N__2e25cf5c_4_k_cu_8726aa8d_207046ignoreE,(_ZN40_INTERNAL_2e25cf5c_4_k_cu_8726aa8d_207044cute7productE - _ZN40_INTERNAL_2e25cf5c_4_k_cu_8726aa8d_207044cuda3std3__442_GLOBAL__N__2e25cf5c_4_k_cu_8726aa8d_207046ignoreE)
_ZN40_INTERNAL_2e25cf5c_4_k_cu_8726aa8d_207044cuda3std3__442_GLOBAL__N__2e25cf5c_4_k_cu_8726aa8d_207046ignoreE:
	.zero		1
	.type		_ZN40_INTERNAL_2e25cf5c_4_k_cu_8726aa8d_207044cute7productE,@object
	.size		_ZN40_INTERNAL_2e25cf5c_4_k_cu_8726aa8d_207044cute7productE,(_ZN40_INTERNAL_2e25cf5c_4_k_cu_8726aa8d_207044cuda3std3__45__cpo3endE - _ZN40_INTERNAL_2e25cf5c_4_k_cu_8726aa8d_207044cute7productE)
_ZN40_INTERNAL_2e25cf5c_4_k_cu_8726aa8d_207044cute7productE:
	.zero		1
	.type		_ZN40_INTERNAL_2e25cf5c_4_k_cu_8726aa8d_207044cuda3std3__45__cpo3endE,@object
	.size		_ZN40_INTERNAL_2e25cf5c_4_k_cu_8726aa8d_207044cuda3std3__45__cpo3endE,(_ZN40_INTERNAL_2e25cf5c_4_k_cu_8726aa8d_207044cuda3std3__419piecewise_constructE - _ZN40_INTERNAL_2e25cf5c_4_k_cu_8726aa8d_207044cuda3std3__45__cpo3endE)
_ZN40_INTERNAL_2e25cf5c_4_k_cu_8726aa8d_207044cuda3std3__45__cpo3endE:
	.zero		1
	.type		_ZN40_INTERNAL_2e25cf5c_4_k_cu_8726aa8d_207044cuda3std3__419piecewise_constructE,@object
	.size		_ZN40_INTERNAL_2e25cf5c_4_k_cu_8726aa8d_207044cuda3std3__419piecewise_constructE,(_ZN40_INTERNAL_2e25cf5c_4_k_cu_8726aa8d_207044cuda3std3__45__cpo4cendE - _ZN40_INTERNAL_2e25cf5c_4_k_cu_8726aa8d_207044cuda3std3__419piecewise_constructE)
_ZN40_INTERNAL_2e25cf5c_4_k_cu_8726aa8d_207044cuda3std3__419piecewise_constructE:
	.zero		1
	.type		_ZN40_INTERNAL_2e25cf5c_4_k_cu_8726aa8d_207044cuda3std3__45__cpo4cendE,@object
	.size		_ZN40_INTERNAL_2e25cf5c_4_k_cu_8726aa8d_207044cuda3std3__45__cpo4cendE,(_ZN40_INTERNAL_2e25cf5c_4_k_cu_8726aa8d_207044cuda3std6ranges3__45__cpo4swapE - _ZN40_INTERNAL_2e25cf5c_4_k_cu_8726aa8d_207044cuda3std3__45__cpo4cendE)
_ZN40_INTERNAL_2e25cf5c_4_k_cu_8726aa8d_207044cuda3std3__45__cpo4cendE:
	.zero		1
	.type		_ZN40_INTERNAL_2e25cf5c_4_k_cu_8726aa8d_207044cuda3std6ranges3__45__cpo4swapE,@object
	.size		_ZN40_INTERNAL_2e25cf5c_4_k_cu_8726aa8d_207044cuda3std6ranges3__45__cpo4swapE,(.L_7 - _ZN40_INTERNAL_2e25cf5c_4_k_cu_8726aa8d_207044cuda3std6ranges3__45__cpo4swapE)
_ZN40_INTERNAL_2e25cf5c_4_k_cu_8726aa8d_207044cuda3std6ranges3__45__cpo4swapE:
	.zero		1
.L_7:


//--------------------- .nv.constant0._ZN7cutlass13device_kernelINS_4gemm6kernel13GemmUniversalIN4cute5tupleIJiiiiEEENS1_10collective13CollectiveMmaINS1_37MainloopSm90TmaGmmaWarpSpecializedFP8ILi22ENS5_IJNS4_1CILi1EEESB_SB_EEENS1_32KernelTmaWarpSpecializedPingpongEEENS5_IJNSA_ILi64EEENSA_ILi256EEENSA_ILi32EEEEEENS_12float_e5m2_tENS5_IJlSB_lEEESJ_SK_NS4_8TiledMMAINS4_8MMA_AtomIJNS4_4SM904GMMA31MMA_64x256x32_F32E5M2E5M2_SS_TNILNSO_7ScaleInE1ELSQ_1EEEEEENS4_6LayoutISC_NS5_IJNSA_ILi0EEESU_SU_EEEEENS5_IJNS4_10UnderscoreESX_SX_EEEEENS4_13SM90_TMA_LOADENS4_14ComposedLayoutINS4_7SwizzleILi1ELi4ELi3EEENS4_18smem_ptr_flag_bitsILi8EEENST_INS5_IJNSA_ILi8EEESH_EEENS5_IJSH_SB_EEEEEEEvNS4_8identityES10_S1A_vS1B_EENS_8epilogue10collective6detail29Sm90TmaWarpSpecializedAdapterINS1E_15DefaultEpilogueISJ_SK_SK_NS1D_6thread17LinearCombinationISJ_Li1EffLNS1I_9ScaleType4KindE0ELNS_15FloatRoundStyleE2ESJ_EENS1_15EpilogueDefaultEEEEEvvEEEEvNT_6ParamsE --------------------------
	.section	.nv.constant0._ZN7cutlass13device_kernelINS_4gemm6kernel13GemmUniversalIN4cute5tupleIJiiiiEEENS1_10collective13CollectiveMmaINS1_37MainloopSm90TmaGmmaWarpSpecializedFP8ILi22ENS5_IJNS4_1CILi1EEESB_SB_EEENS1_32KernelTmaWarpSpecializedPingpongEEENS5_IJNSA_ILi64EEENSA_ILi256EEENSA_ILi32EEEEEENS_12float_e5m2_tENS5_IJlSB_lEEESJ_SK_NS4_8TiledMMAINS4_8MMA_AtomIJNS4_4SM904GMMA31MMA_64x256x32_F32E5M2E5M2_SS_TNILNSO_7ScaleInE1ELSQ_1EEEEEENS4_6LayoutISC_NS5_IJNSA_ILi0EEESU_SU_EEEEENS5_IJNS4_10UnderscoreESX_SX_EEEEENS4_13SM90_TMA_LOADENS4_14ComposedLayoutINS4_7SwizzleILi1ELi4ELi3EEENS4_18smem_ptr_flag_bitsILi8EEENST_INS5_IJNSA_ILi8EEESH_EEENS5_IJSH_SB_EEEEEEEvNS4_8identityES10_S1A_vS1B_EENS_8epilogue10collective6detail29Sm90TmaWarpSpecializedAdapterINS1E_15DefaultEpilogueISJ_SK_SK_NS1D_6thread17LinearCombinationISJ_Li1EffLNS1I_9ScaleType4KindE0ELNS_15FloatRoundStyleE2ESJ_EENS1_15EpilogueDefaultEEEEEvvEEEEvNT_6ParamsE,"a",@progbits
	.sectionflags	@""
	.align	4
.nv.constant0._ZN7cutlass13device_kernelINS_4gemm6kernel13GemmUniversalIN4cute5tupleIJiiiiEEENS1_10collective13CollectiveMmaINS1_37MainloopSm90TmaGmmaWarpSpecializedFP8ILi22ENS5_IJNS4_1CILi1EEESB_SB_EEENS1_32KernelTmaWarpSpecializedPingpongEEENS5_IJNSA_ILi64EEENSA_ILi256EEENSA_ILi32EEEEEENS_12float_e5m2_tENS5_IJlSB_lEEESJ_SK_NS4_8TiledMMAINS4_8MMA_AtomIJNS4_4SM904GMMA31MMA_64x256x32_F32E5M2E5M2_SS_TNILNSO_7ScaleInE1ELSQ_1EEEEEENS4_6LayoutISC_NS5_IJNSA_ILi0EEESU_SU_EEEEENS5_IJNS4_10UnderscoreESX_SX_EEEEENS4_13SM90_TMA_LOADENS4_14ComposedLayoutINS4_7SwizzleILi1ELi4ELi3EEENS4_18smem_ptr_flag_bitsILi8EEENST_INS5_IJNSA_ILi8EEESH_EEENS5_IJSH_SB_EEEEEEEvNS4_8identityES10_S1A_vS1B_EENS_8epilogue10collective6detail29Sm90TmaWarpSpecializedAdapterINS1E_15DefaultEpilogueISJ_SK_SK_NS1D_6thread17LinearCombinationISJ_Li1EffLNS1I_9ScaleType4KindE0ELNS_15FloatRoundStyleE2ESJ_EENS1_15EpilogueDefaultEEEEEvvEEEEvNT_6ParamsE:
	.zero		1664


//--------------------- SYMBOLS --------------------------

	.type		.nv.reservedSmem.offset0,@object
	.size		.nv.reservedSmem.offset0,0x4
